def matmul_kernel(
    a_ptr,
    b_ptr,
    c_ptr,
    M,
    N,
    K,
    stride_am,
    stride_ak,
    stride_bk,
    stride_bn,
    stride_cm,
    stride_cn,
    BLOCK_M: tl.constexpr,
    BLOCK_N: tl.constexpr,
    BLOCK_K: tl.constexpr,
    GROUP_M: tl.constexpr,
):
    pid = tl.program_id(axis=0)
    num_pid_m = tl.cdiv(M, BLOCK_M)
    num_pid_n = tl.cdiv(N, BLOCK_N)
    num_pid_in_group = GROUP_M * num_pid_n
    group_id = pid // num_pid_in_group
    first_pid_m = group_id * GROUP_M
    group_size_m = min(num_pid_m - first_pid_m, GROUP_M)
    pid_m = first_pid_m + ((pid % num_pid_in_group) % group_size_m)
    pid_n = (pid % num_pid_in_group) // group_size_m

    offs_am = (pid_m * BLOCK_M + tl.arange(0, BLOCK_M)) % M
    offs_bn = (pid_n * BLOCK_N + tl.arange(0, BLOCK_N)) % N
    offs_k = tl.arange(0, BLOCK_K)
    a_ptrs = a_ptr + offs_am[:, None] * stride_am + offs_k[None, :] * stride_ak
    b_ptrs = b_ptr + offs_k[:, None] * stride_bk + offs_bn[None, :] * stride_bn

    acc = tl.zeros((BLOCK_M, BLOCK_N), dtype=tl.float32)
    for kk in range(0, tl.cdiv(K, BLOCK_K)):
        a = tl.load(a_ptrs, mask=offs_k[None, :] < K - kk * BLOCK_K, other=0.0)
        b = tl.load(b_ptrs, mask=offs_k[:, None] < K - kk * BLOCK_K, other=0.0)
        acc = tl.dot(a, b, acc)
        a_ptrs += BLOCK_K * stride_ak
        b_ptrs += BLOCK_K * stride_bk

    c = acc.to(c_ptr.dtype.element_ty)
    offs_cm = pid_m * BLOCK_M + tl.arange(0, BLOCK_M)
    offs_cn = pid_n * BLOCK_N + tl.arange(0, BLOCK_N)
    c_ptrs = c_ptr + offs_cm[:, None] * stride_cm + offs_cn[None, :] * stride_cn
    mask = (offs_cm[:, None] < M) & (offs_cn[None, :] < N)
    tl.store(c_ptrs, c, mask=mask)

# config = {"BLOCK_K": 32, "BLOCK_M": 64, "BLOCK_N": 64, "GROUP_M": 8, "arch": "sm_100", "dtype": "fp8e5m2", "num_ctas": 1, "num_stages": 3, "num_warps": 4}
# arch = sm_100


// ===== COMPILED SASS (sm_100a) =====

	.target	sm_100a

	.elftype	@"ET_EXEC"


//--------------------- .note.nv.tkinfo           --------------------------
	.section	.note.nv.tkinfo,"",@"SHT_NOTE"
	.sectionflags	@"SHF_NOTE_NV_TKINFO"
	.tkinfo
        /*0018*/ 	.word	0x00000081
        /*0030*/ 	.string	""
        /*0030*/ 	.string	"ptxas-blackwell"
        /*0030*/ 	.string	"Cuda compilation tools, release 12.9, V12.9.86"
        /*0030*/ 	.string	"Build cuda_12.9.r12.9/compiler.36037853_0"
        /*0030*/ 	.string	"-v  -suppress-debug-info  -lineinfo  -arch sm_100a "



//--------------------- .note.nv.cuver            --------------------------
	.section	.note.nv.cuver,"",@"SHT_NOTE"
	.sectionflags	@"SHF_NOTE_NV_CUVER"
        /*0018*/ 	.short	0x0001
        /*001a*/ 	.short	0x0064
        /*001c*/ 	.short	0x0001
        /*001e*/ 	.short	0x0000
        /*0020*/ 	.short	0x0001
        /*0022*/ 	.short	0x0000


//--------------------- .nv.info                  --------------------------
	.section	.nv.info,"",@"SHT_CUDA_INFO"
	.align	4


	//----- nvinfo : EIATTR_REGCOUNT
	.align		4
        /*0000*/ 	.byte	0x04, 0x2f
        /*0002*/ 	.short	(.L_4 - .L_3)
	.align		4
.L_3:
        /*0004*/ 	.word	index@(matmul_kernel)
        /*0008*/ 	.word	0x00000080


	//----- nvinfo : EIATTR_FRAME_SIZE
	.align		4
.L_4:
        /*000c*/ 	.byte	0x04, 0x11
        /*000e*/ 	.short	(.L_6 - .L_5)
	.align		4
.L_5:
        /*0010*/ 	.word	index@($__internal_2_$__cuda_sm10x_tcgen05_guardrail_trap_unallocated_columns_being_dealloced)
        /*0014*/ 	.word	0x00000000


	//----- nvinfo : EIATTR_FRAME_SIZE
	.align		4
.L_6:
        /*0018*/ 	.byte	0x04, 0x11
        /*001a*/ 	.short	(.L_8 - .L_7)
	.align		4
.L_7:
        /*001c*/ 	.word	index@($__internal_1_$__cuda_sm10x_tcgen05_guardrail_trap_phase_invalid_during_alloc)
        /*0020*/ 	.word	0x00000000


	//----- nvinfo : EIATTR_FRAME_SIZE
	.align		4
.L_8:
        /*0024*/ 	.byte	0x04, 0x11
        /*0026*/ 	.short	(.L_10 - .L_9)
	.align		4
.L_9:
        /*0028*/ 	.word	index@($__internal_0_$__cuda_sm10x_tcgen05_guardrail_trap_col_being_dealloced_not_returned_by_alloc)
        /*002c*/ 	.word	0x00000000


	//----- nvinfo : EIATTR_FRAME_SIZE
	.align		4
.L_10:
        /*0030*/ 	.byte	0x04, 0x11
        /*0032*/ 	.short	(.L_12 - .L_11)
	.align		4
.L_11:
        /*0034*/ 	.word	index@(matmul_kernel)
        /*0038*/ 	.word	0x00000000


	//----- nvinfo : EIATTR_MIN_STACK_SIZE
	.align		4
.L_12:
        /*003c*/ 	.byte	0x04, 0x12
        /*003e*/ 	.short	(.L_14 - .L_13)
	.align		4
.L_13:
        /*0040*/ 	.word	index@(matmul_kernel)
        /*0044*/ 	.word	0x00000000
.L_14:


//--------------------- .nv.info.matmul_kernel    --------------------------
	.section	.nv.info.matmul_kernel,"",@"SHT_CUDA_INFO"
	.sectionflags	@""
	.align	4


	//----- nvinfo : EIATTR_CUDA_API_VERSION
	.align		4
        /*0000*/ 	.byte	0x04, 0x37
        /*0002*/ 	.short	(.L_16 - .L_15)
.L_15:
        /*0004*/ 	.word	0x00000081


	//----- nvinfo : EIATTR_KPARAM_INFO
	.align		4
.L_16:
        /*0008*/ 	.byte	0x04, 0x17
        /*000a*/ 	.short	(.L_18 - .L_17)
.L_17:
        /*000c*/ 	.word	0x00000000
        /*0010*/ 	.short	0x000d
        /*0012*/ 	.short	0x0048
        /*0014*/ 	.byte	0x00, 0xf4, 0x21, 0x00


	//----- nvinfo : EIATTR_KPARAM_INFO
	.align		4
.L_18:
        /*0018*/ 	.byte	0x04, 0x17
        /*001a*/ 	.short	(.L_20 - .L_19)
.L_19:
        /*001c*/ 	.word	0x00000000
        /*0020*/ 	.short	0x000c
        /*0022*/ 	.short	0x0040
        /*0024*/ 	.byte	0x00, 0xf4, 0x21, 0x00


	//----- nvinfo : EIATTR_KPARAM_INFO
	.align		4
.L_20:
        /*0028*/ 	.byte	0x04, 0x17
        /*002a*/ 	.short	(.L_22 - .L_21)
.L_21:
        /*002c*/ 	.word	0x00000000
        /*0030*/ 	.short	0x000b
        /*0032*/ 	.short	0x0038
        /*0034*/ 	.byte	0x00, 0xf0, 0x11, 0x00


	//----- nvinfo : EIATTR_KPARAM_INFO
	.align		4
.L_22:
        /*0038*/ 	.byte	0x04, 0x17
        /*003a*/ 	.short	(.L_24 - .L_23)
.L_23:
        /*003c*/ 	.word	0x00000000
        /*0040*/ 	.short	0x000a
        /*0042*/ 	.short	0x0034
        /*0044*/ 	.byte	0x00, 0xf0, 0x11, 0x00


	//----- nvinfo : EIATTR_KPARAM_INFO
	.align		4
.L_24:
        /*0048*/ 	.byte	0x04, 0x17
        /*004a*/ 	.short	(.L_26 - .L_25)
.L_25:
        /*004c*/ 	.word	0x00000000
        /*0050*/ 	.short	0x0009
        /*0052*/ 	.short	0x0030
        /*0054*/ 	.byte	0x00, 0xf0, 0x11, 0x00


	//----- nvinfo : EIATTR_KPARAM_INFO
	.align		4
.L_26:
        /*0058*/ 	.byte	0x04, 0x17
        /*005a*/ 	.short	(.L_28 - .L_27)
.L_27:
        /*005c*/ 	.word	0x00000000
        /*0060*/ 	.short	0x0008
        /*0062*/ 	.short	0x002c
        /*0064*/ 	.byte	0x00, 0xf0, 0x11, 0x00


	//----- nvinfo : EIATTR_KPARAM_INFO
	.align		4
.L_28:
        /*0068*/ 	.byte	0x04, 0x17
        /*006a*/ 	.short	(.L_30 - .L_29)
.L_29:
        /*006c*/ 	.word	0x00000000
        /*0070*/ 	.short	0x0007
        /*0072*/ 	.short	0x0028
        /*0074*/ 	.byte	0x00, 0xf0, 0x11, 0x00


	//----- nvinfo : EIATTR_KPARAM_INFO
	.align		4
.L_30:
        /*0078*/ 	.byte	0x04, 0x17
        /*007a*/ 	.short	(.L_32 - .L_31)
.L_31:
        /*007c*/ 	.word	0x00000000
        /*0080*/ 	.short	0x0006
        /*0082*/ 	.short	0x0024
        /*0084*/ 	.byte	0x00, 0xf0, 0x11, 0x00


	//----- nvinfo : EIATTR_KPARAM_INFO
	.align		4
.L_32:
        /*0088*/ 	.byte	0x04, 0x17
        /*008a*/ 	.short	(.L_34 - .L_33)
.L_33:
        /*008c*/ 	.word	0x00000000
        /*0090*/ 	.short	0x0005
        /*0092*/ 	.short	0x0020
        /*0094*/ 	.byte	0x00, 0xf0, 0x11, 0x00


	//----- nvinfo : EIATTR_KPARAM_INFO
	.align		4
.L_34:
        /*0098*/ 	.byte	0x04, 0x17
        /*009a*/ 	.short	(.L_36 - .L_35)
.L_35:
        /*009c*/ 	.word	0x00000000
        /*00a0*/ 	.short	0x0004
        /*00a2*/ 	.short	0x001c
        /*00a4*/ 	.byte	0x00, 0xf0, 0x11, 0x00


	//----- nvinfo : EIATTR_KPARAM_INFO
	.align		4
.L_36:
        /*00a8*/ 	.byte	0x04, 0x17
        /*00aa*/ 	.short	(.L_38 - .L_37)
.L_37:
        /*00ac*/ 	.word	0x00000000
        /*00b0*/ 	.short	0x0003
        /*00b2*/ 	.short	0x0018
        /*00b4*/ 	.byte	0x00, 0xf0, 0x11, 0x00


	//----- nvinfo : EIATTR_KPARAM_INFO
	.align		4
.L_38:
        /*00b8*/ 	.byte	0x04, 0x17
        /*00ba*/ 	.short	(.L_40 - .L_39)
.L_39:
        /*00bc*/ 	.word	0x00000000
        /*00c0*/ 	.short	0x0002
        /*00c2*/ 	.short	0x0010
        /*00c4*/ 	.byte	0x00, 0xf4, 0x21, 0x00


	//----- nvinfo : EIATTR_KPARAM_INFO
	.align		4
.L_40:
        /*00c8*/ 	.byte	0x04, 0x17
        /*00ca*/ 	.short	(.L_42 - .L_41)
.L_41:
        /*00cc*/ 	.word	0x00000000
        /*00d0*/ 	.short	0x0001
        /*00d2*/ 	.short	0x0008
        /*00d4*/ 	.byte	0x00, 0xf4, 0x21, 0x00


	//----- nvinfo : EIATTR_KPARAM_INFO
	.align		4
.L_42:
        /*00d8*/ 	.byte	0x04, 0x17
        /*00da*/ 	.short	(.L_44 - .L_43)
.L_43:
        /*00dc*/ 	.word	0x00000000
        /*00e0*/ 	.short	0x0000
        /*00e2*/ 	.short	0x0000
        /*00e4*/ 	.byte	0x00, 0xf4, 0x21, 0x00


	//----- nvinfo : EIATTR_AT_ENTRY_FRAGMENTS
	.align		4
.L_44:
        /*00e8*/ 	.byte	0x04, 0x4f
        /*00ea*/ 	.short	(.L_46 - .L_45)


	//   ....[0]....
.L_45:
        /*00ec*/ 	.word	0x00000004


	//----- nvinfo : EIATTR_RESERVED_SMEM_USED
	.align		4
.L_46:
        /*00f0*/ 	.byte	0x01, 0x41
	.zero		2


	//----- nvinfo : EIATTR_SPARSE_MMA_MASK
	.align		4
        /*00f4*/ 	.byte	0x03, 0x50
        /*00f6*/ 	.short	0x0000


	//----- nvinfo : EIATTR_TCGEN05_1CTA_USED
	.align		4
        /*00f8*/ 	.byte	0x01, 0x51
	.zero		2


	//----- nvinfo : EIATTR_MAXREG_COUNT
	.align		4
        /*00fc*/ 	.byte	0x03, 0x1b
        /*00fe*/ 	.short	0x00ff


	//----- nvinfo : EIATTR_NUM_BARRIERS
	.align		4
        /*0100*/ 	.byte	0x02, 0x4c
        /*0102*/ 	.byte	0x01
	.zero		1


	//----- nvinfo : EIATTR_INT_WARP_WIDE_INSTR_OFFSETS
	.align		4
        /*0104*/ 	.byte	0x04, 0x31
        /*0106*/ 	.short	(.L_48 - .L_47)


	//   ....[0]....
.L_47:
        /*0108*/ 	.word	0x000010e0


	//   ....[1]....
        /*010c*/ 	.word	0x00001100


	//   ....[2]....
        /*0110*/ 	.word	0x000026d0


	//   ....[3]....
        /*0114*/ 	.word	0x000050d0


	//   ....[4]....
        /*0118*/ 	.word	0x00005120


	//----- nvinfo : EIATTR_COOP_GROUP_MASK_REGIDS
	.align		4
.L_48:
        /*011c*/ 	.byte	0x04, 0x29
        /*011e*/ 	.short	(.L_50 - .L_49)


	//   ....[0]....
.L_49:
        /*0120*/ 	.word	0xffffffff


	//   ....[1]....
        /*0124*/ 	.word	0xffffffff


	//   ....[2]....
        /*0128*/ 	.word	0xffffffff


	//   ....[3]....
        /*012c*/ 	.word	0xffffffff


	//----- nvinfo : EIATTR_COOP_GROUP_INSTR_OFFSETS
	.align		4
.L_50:
        /*0130*/ 	.byte	0x04, 0x28
        /*0132*/ 	.short	(.L_52 - .L_51)


	//   ....[0]....
.L_51:
        /*0134*/ 	.word	0x00000070


	//   ....[1]....
        /*0138*/ 	.word	0x00000330


	//   ....[2]....
        /*013c*/ 	.word	0x00004f60


	//   ....[3]....
        /*0140*/ 	.word	0x000051d0


	//----- nvinfo : EIATTR_VRC_CTA_INIT_COUNT
	.align		4
.L_52:
        /*0144*/ 	.byte	0x02, 0x4a
        /*0146*/ 	.byte	0x80
	.zero		1


	//----- nvinfo : EIATTR_MBARRIER_INSTR_OFFSETS
	.align		4
        /*0148*/ 	.byte	0x04, 0x39
        /*014a*/ 	.short	(.L_54 - .L_53)


	//   ....[0]....
.L_53:
        /*014c*/ 	.word	0x00001270
        /*0150*/ 	.word	0x000000ff
        /*0154*/ 	.word	0x00000000
        /*0158*/ 	.short	0x0100
        /*015a*/ 	.byte	0x0d
	.zero		1


	//   ....[1]....
        /*015c*/ 	.word	0x00002710
        /*0160*/ 	.word	0x000000ff
        /*0164*/ 	.word	0x00002008
        /*0168*/ 	.short	0x0100
        /*016a*/ 	.byte	0x14
	.zero		1


	//   ....[2]....
        /*016c*/ 	.word	0x00002cb0
        /*0170*/ 	.word	0x000000ff
        /*0174*/ 	.word	0x00000000
        /*0178*/ 	.short	0x010a
        /*017a*/ 	.byte	0x0d
	.zero		1


	//   ....[3]....
        /*017c*/ 	.word	0x000039d0
        /*0180*/ 	.word	0x000000ff
        /*0184*/ 	.word	0x00000000
        /*0188*/ 	.short	0x010a
        /*018a*/ 	.byte	0x0d
	.zero		1


	//   ....[4]....
        /*018c*/ 	.word	0x00003ad0
        /*0190*/ 	.word	0x000000ff
        /*0194*/ 	.word	0x00002000
        /*0198*/ 	.short	0x0108
        /*019a*/ 	.byte	0x14
	.zero		1


	//   ....[5]....
        /*019c*/ 	.word	0x00003b20
        /*01a0*/ 	.word	0x000000ff
        /*01a4*/ 	.word	0x00002008
        /*01a8*/ 	.short	0x0108
        /*01aa*/ 	.byte	0x14
	.zero		1


	//   ....[6]....
        /*01ac*/ 	.word	0x000051f0
        /*01b0*/ 	.word	0x000000ff
        /*01b4*/ 	.word	0x00000000
        /*01b8*/ 	.short	0x010a
        /*01ba*/ 	.byte	0x0d
	.zero		1


	//   ....[7]....
        /*01bc*/ 	.word	0x00005220
        /*01c0*/ 	.word	0x000000ff
        /*01c4*/ 	.word	0x00000000
        /*01c8*/ 	.short	0x010a
        /*01ca*/ 	.byte	0x0d
	.zero		1


	//----- nvinfo : EIATTR_NUM_MBARRIERS
	.align		4
.L_54:
        /*01cc*/ 	.byte	0x03, 0x38
        /*01ce*/ 	.short	0x0002


	//----- nvinfo : EIATTR_EXIT_INSTR_OFFSETS
	.align		4
        /*01d0*/ 	.byte	0x04, 0x1c
        /*01d2*/ 	.short	(.L_56 - .L_55)


	//   ....[0]....
.L_55:
        /*01d4*/ 	.word	0x000051e0


	//----- nvinfo : EIATTR_REQNTID
	.align		4
.L_56:
        /*01d8*/ 	.byte	0x04, 0x10
        /*01da*/ 	.short	(.L_58 - .L_57)
.L_57:
        /*01dc*/ 	.word	0x00000080
        /*01e0*/ 	.word	0x00000001
        /*01e4*/ 	.word	0x00000001


	//----- nvinfo : EIATTR_CRS_STACK_SIZE
	.align		4
.L_58:
        /*01e8*/ 	.byte	0x04, 0x1e
        /*01ea*/ 	.short	(.L_60 - .L_59)
.L_59:
        /*01ec*/ 	.word	0x00000000


	//----- nvinfo : EIATTR_CBANK_PARAM_SIZE
	.align		4
.L_60:
        /*01f0*/ 	.byte	0x03, 0x19
        /*01f2*/ 	.short	0x0050


	//----- nvinfo : EIATTR_PARAM_CBANK
	.align		4
        /*01f4*/ 	.byte	0x04, 0x0a
        /*01f6*/ 	.short	(.L_62 - .L_61)
	.align		4
.L_61:
        /*01f8*/ 	.word	index@(.nv.constant0.matmul_kernel)
        /*01fc*/ 	.short	0x0380
        /*01fe*/ 	.short	0x0050


	//----- nvinfo : EIATTR_SW_WAR
	.align		4
.L_62:
        /*0200*/ 	.byte	0x04, 0x36
        /*0202*/ 	.short	(.L_64 - .L_63)
.L_63:
        /*0204*/ 	.word	0x00000008
.L_64:


//--------------------- .nv.compat                --------------------------
	.section	.nv.compat,"",@"SHT_CUDA_COMPAT_INFO"
	.align	4
        /*0000*/ 	.byte	0x02, 0x02, 0x02, 0x00, 0x02, 0x05, 0x05, 0x00, 0x02, 0x03, 0x00, 0x00, 0x02, 0x06, 0x01, 0x00


//--------------------- .nv.callgraph             --------------------------
	.section	.nv.callgraph,"",@"SHT_CUDA_CALLGRAPH"
	.align	4
	.sectionentsize	8
	.align		4
        /*0000*/ 	.word	0x00000000
	.align		4
        /*0004*/ 	.word	0xffffffff
	.align		4
        /*0008*/ 	.word	0x00000000
	.align		4
        /*000c*/ 	.word	0xfffffffe
	.align		4
        /*0010*/ 	.word	0x00000000
	.align		4
        /*0014*/ 	.word	0xfffffffd
	.align		4
        /*0018*/ 	.word	0x00000000
	.align		4
        /*001c*/ 	.word	0xfffffffc


//--------------------- .text.matmul_kernel       --------------------------
	.section	.text.matmul_kernel,"ax",@progbits
	.align	128
        .global         matmul_kernel
        .type           matmul_kernel,@function
        .size           matmul_kernel,(.L_x_20 - matmul_kernel)
        .other          matmul_kernel,@"STO_CUDA_ENTRY STV_DEFAULT"
matmul_kernel:
.text.matmul_kernel:
[----:B------:R-:W0:Y:S01]  /*0000*/  LDC R1, c[0x0][0x37c] ;  /* 0x0000df00ff017b82 */ /* 0x000e220000000800 */
[----:B------:R-:W1:Y:S01]  /*0010*/  S2R R39, SR_TID.X ;  /* 0x0000000000277919 */ /* 0x000e620000002100 */
[----:B------:R-:W2:Y:S01]  /*0020*/  LDCU.64 UR18, c[0x0][0x358] ;  /* 0x00006b00ff1277ac */ /* 0x000ea20008000a00 */
[----:B-1----:R-:W-:-:S13]  /*0030*/  ISETP.GE.U32.AND P0, PT, R39, 0x20, PT ;  /* 0x000000202700780c */ /* 0x002fda0003f06070 */
[----:B------:R-:W-:Y:S02]  /*0040*/  VOTEU.ANY UP0, P0 ;  /* 0x0000000000ff7886 */ /* 0x000fe40000000100 */
[----:B0-2---:R-:W-:Y:S05]  /*0050*/  BRA.U UP0, `(.L_x_0) ;  /* 0x0000000100b87547 */ /* 0x005fea000b800000 */
[----:B------:R-:W0:Y:S01]  /*0060*/  S2UR UR6, SR_CgaCtaId ;  /* 0x00000000000679c3 */ /* 0x000e220000008800 */
[----:B------:R-:W-:Y:S01]  /*0070*/  NOP ;  /* 0x0000000000007918 */ /* 0x000fe20000000000 */
[----:B------:R-:W-:Y:S02]  /*0080*/  UMOV UR4, 0x40 ;  /* 0x0000004000047882 */ /* 0x000fe40000000000 */
[----:B0-----:R-:W-:-:S09]  /*0090*/  ULEA UR4, UR6, UR4, 0x18 ;  /* 0x0000000406047291 */ /* 0x001fd2000f8ec0ff */
[----:B------:R-:W0:Y:S01]  /*00a0*/  LDS.U8 R0, [UR4] ;  /* 0x00000004ff007984 */ /* 0x000e220008000000 */
[----:B------:R-:W-:Y:S02]  /*00b0*/  UMOV UR4, 0x400 ;  /* 0x0000040000047882 */ /* 0x000fe40000000000 */
[----:B------:R-:W-:Y:S01]  /*00c0*/  ULEA UR4, UR6, UR4, 0x18 ;  /* 0x0000000406047291 */ /* 0x000fe2000f8ec0ff */
[----:B0-----:R-:W-:-:S13]  /*00d0*/  ISETP.NE.AND P0, PT, R0, RZ, PT ;  /* 0x000000ff0000720c */ /* 0x001fda0003f05270 */
[----:B------:R-:W-:Y:S05]  /*00e0*/  @P0 BRA `(.L_x_1) ;  /* 0x00000000007c0947 */ /* 0x000fea0003800000 */
[----:B------:R-:W-:-:S13]  /*00f0*/  ELECT P0, URZ, PT ;  /* 0x0000000000ff782f */ /* 0x000fda0003800000 */
[----:B------:R-:W-:Y:S05]  /*0100*/  @!P0 BRA `(.L_x_2) ;  /* 0x0000000000848947 */ /* 0x000fea0003800000 */
[----:B------:R-:W-:Y:S01]  /*0110*/  UMOV UR5, 0x2 ;  /* 0x0000000200057882 */ /* 0x000fe20000000000 */
[----:B------:R-:W-:Y:S02]  /*0120*/  IMAD.MOV.U32 R4, RZ, RZ, 0x1 ;  /* 0x00000001ff047424 */ /* 0x000fe400078e00ff */
[----:B------:R-:W-:Y:S02]  /*0130*/  IMAD.MOV.U32 R5, RZ, RZ, 0x3 ;  /* 0x00000003ff057424 */ /* 0x000fe400078e00ff */
[----:B------:R-:W-:Y:S04]  /*0140*/  DEPBAR.LE SB0, 0x36 ;  /* 0x00008d800000791a */ /* 0x000fe80000000000 */
[----:B------:R-:W0:Y:S02]  /*0150*/  UTCATOMSWS.FIND_AND_SET.ALIGN UP1, UR5, UR5 ;  /* 0x00000005000575e3 */ /* 0x000e240008020800 */
[----:B0-----:R-:W-:-:S04]  /*0160*/  PLOP3.LUT P0, PT, PT, PT, UP1, 0x80, 0x8 ;  /* 0x000000000008781c */ /* 0x001fc80003f0f018 */
[----:B------:R-:W-:-:S04]  /*0170*/  SEL R0, RZ, 0xffffffff, !P0 ;  /* 0xffffffffff007807 */ /* 0x000fc80004000000 */
[----:B------:R-:W-:Y:S01]  /*0180*/  ISETP.NE.AND P0, PT, R0, RZ, PT ;  /* 0x000000ff0000720c */ /* 0x000fe20003f05270 */
[----:B------:R-:W-:-:S12]  /*0190*/  IMAD.U32 R0, RZ, RZ, UR5 ;  /* 0x00000005ff007e24 */ /* 0x000fd8000f8e00ff */
[----:B------:R-:W-:Y:S05]  /*01a0*/  @P0 BRA `(.L_x_3) ;  /* 0x0000000000240947 */ /* 0x000fea0003800000 */
.L_x_4:
[----:B------:R-:W-:Y:S05]  /*01b0*/  NANOSLEEP 0x64 ;  /* 0x000000640000795d */ /* 0x000fea0003800000 */
[----:B------:R-:W-:-:S05]  /*01c0*/  UMOV UR5, 0x2 ;  /* 0x0000000200057882 */ /* 0x000fca0000000000 */
[----:B------:R-:W-:Y:S04]  /*01d0*/  DEPBAR.LE SB0, 0x36 ;  /* 0x00008d800000791a */ /* 0x000fe80000000000 */
[----:B------:R-:W0:Y:S02]  /*01e0*/  UTCATOMSWS.FIND_AND_SET.ALIGN UP1, UR5, UR5 ;  /* 0x00000005000575e3 */ /* 0x000e240008020800 */
[----:B0-----:R-:W-:-:S04]  /*01f0*/  PLOP3.LUT P0, PT, PT, PT, UP1, 0x80, 0x8 ;  /* 0x000000000008781c */ /* 0x001fc80003f0f018 */
[----:B------:R-:W-:-:S04]  /*0200*/  SEL R0, RZ, 0xffffffff, !P0 ;  /* 0xffffffffff007807 */ /* 0x000fc80004000000 */
[----:B------:R-:W-:Y:S01]  /*0210*/  ISETP.NE.AND P0, PT, R0, RZ, PT ;  /* 0x000000ff0000720c */ /* 0x000fe20003f05270 */
[----:B------:R-:W-:-:S12]  /*0220*/  IMAD.U32 R0, RZ, RZ, UR5 ;  /* 0x00000005ff007e24 */ /* 0x000fd8000f8e00ff */
[----:B------:R-:W-:Y:S05]  /*0230*/  @!P0 BRA `(.L_x_4) ;  /* 0xfffffffc00dc8947 */ /* 0x000fea000383ffff */
.L_x_3:
[C---:B------:R-:W-:Y:S01]  /*0240*/  VIADD R3, R0.reuse, 0x10 ;  /* 0x0000001000037836 */ /* 0x040fe20000000000 */
[----:B------:R-:W-:Y:S01]  /*0250*/  UMOV UR5, 0x50 ;  /* 0x0000005000057882 */ /* 0x000fe20000000000 */
[----:B------:R-:W-:Y:S01]  /*0260*/  SHF.L.U32 R2, R5, R0, RZ ;  /* 0x0000000005027219 */ /* 0x000fe200000006ff */
[----:B------:R-:W-:Y:S01]  /*0270*/  ULEA UR5, UR6, UR5, 0x18 ;  /* 0x0000000506057291 */ /* 0x000fe2000f8ec0ff */
[----:B------:R-:W-:Y:S01]  /*0280*/  IMAD.SHL.U32 R0, R0, 0x20, RZ ;  /* 0x0000002000007824 */ /* 0x000fe200078e00ff */
[----:B------:R-:W-:-:S04]  /*0290*/  SHF.L.U32 R3, R4, R3, RZ ;  /* 0x0000000304037219 */ /* 0x000fc800000006ff */
[----:B------:R-:W-:-:S05]  /*02a0*/  LOP3.LUT R2, R3, R2, RZ, 0xfc, !PT ;  /* 0x0000000203027212 */ /* 0x000fca00078efcff */
[----:B------:R0:W-:Y:S04]  /*02b0*/  ATOMS.OR RZ, [UR5], R2 ;  /* 0x00000002ffff798c */ /* 0x0001e8000b000005 */
[----:B------:R0:W-:Y:S01]  /*02c0*/  STS [UR4], R0 ;  /* 0x00000000ff007988 */ /* 0x0001e20008000804 */
[----:B------:R-:W-:Y:S05]  /*02d0*/  BRA `(.L_x_2) ;  /* 0x0000000000107947 */ /* 0x000fea0003800000 */
.L_x_1:
[----:B------:R-:W-:Y:S01]  /*02e0*/  IMAD.MOV.U32 R0, RZ, RZ, -0x1 ;  /* 0xffffffffff007424 */ /* 0x000fe200078e00ff */
[----:B------:R-:W-:-:S04]  /*02f0*/  MOV R2, 0x320 ;  /* 0x0000032000027802 */ /* 0x000fc80000000f00 */
[----:B------:R0:W-:Y:S03]  /*0300*/  STS [UR4], R0 ;  /* 0x00000000ff007988 */ /* 0x0001e60008000804 */
[----:B0-----:R-:W-:Y:S05]  /*0310*/  CALL.REL.NOINC `($__internal_1_$__cuda_sm10x_tcgen05_guardrail_trap_phase_invalid_during_alloc) ;  /* 0x0000004c00d87944 */ /* 0x001fea0003c00000 */
.L_x_2:
[----:B------:R-:W-:Y:S05]  /*0320*/  WARPSYNC.ALL ;  /* 0x0000000000007948 */ /* 0x000fea0003800000 */
[----:B------:R-:W-:Y:S01]  /*0330*/  NOP ;  /* 0x0000000000007918 */ /* 0x000fe20000000000 */
.L_x_0:
[----:B------:R-:W1:Y:S01]  /*0340*/  LDC.64 R82, c[0x0][0x398] ;  /* 0x0000e600ff527b82 */ /* 0x000e620000000a00 */
[----:B------:R-:W2:Y:S01]  /*0350*/  S2R R5, SR_CTAID.X ;  /* 0x0000000000057919 */ /* 0x000ea20000002500 */
[C---:B------:R-:W-:Y:S01]  /*0360*/  LOP3.LUT R37, R39.reuse, 0x3f, RZ, 0xc0, !PT ;  /* 0x0000003f27257812 */ /* 0x040fe200078ec0ff */
[----:B------:R-:W-:Y:S01]  /*0370*/  UMOV UR4, 0x400 ;  /* 0x0000040000047882 */ /* 0x000fe20000000000 */
[----:B------:R-:W3:Y:S01]  /*0380*/  LDCU.64 UR14, c[0x0][0x3a8] ;  /* 0x00007500ff0e77ac */ /* 0x000ee20008000a00 */
[----:B------:R-:W-:Y:S02]  /*0390*/  LOP3.LUT R36, R39, 0x7f, RZ, 0xc0, !PT ;  /* 0x0000007f27247812 */ /* 0x000fe400078ec0ff */
[----:B------:R-:W-:Y:S01]  /*03a0*/  PRMT R119, RZ, 0x7610, R119 ;  /* 0x00007610ff777816 */ /* 0x000fe20000000077 */
[----:B------:R-:W4:Y:S01]  /*03b0*/  S2UR UR5, SR_CgaCtaId ;  /* 0x00000000000579c3 */ /* 0x000f220000008800 */
[----:B------:R-:W-:Y:S01]  /*03c0*/  PRMT R117, RZ, 0x7610, R117 ;  /* 0x00007610ff757816 */ /* 0x000fe20000000075 */
[----:B------:R-:W0:Y:S01]  /*03d0*/  LDCU UR8, c[0x0][0x3a4] ;  /* 0x00007480ff0877ac */ /* 0x000e220008000800 */
[----:B------:R-:W-:Y:S01]  /*03e0*/  PRMT R123, RZ, 0x7610, R123 ;  /* 0x00007610ff7b7816 */ /* 0x000fe2000000007b */
[----:B------:R-:W-:Y:S01]  /*03f0*/  UMOV UR6, 0x1 ;  /* 0x0000000100067882 */ /* 0x000fe20000000000 */
[----:B------:R-:W0:Y:S03]  /*0400*/  LDCU.128 UR24, c[0x0][0x380] ;  /* 0x00007000ff1877ac */ /* 0x000e260008000c00 */
[----:B------:R-:W5:Y:S01]  /*0410*/  LDC R93, c[0x0][0x3a0] ;  /* 0x0000e800ff5d7b82 */ /* 0x000f620000000800 */
[----:B---3--:R-:W-:-:S02]  /*0420*/  IMAD.U32 R13, RZ, RZ, UR14 ;  /* 0x0000000eff0d7e24 */ /* 0x008fc4000f8e00ff */
[----:B01----:R-:W-:Y:S01]  /*0430*/  VIADD R0, R83, 0x3f ;  /* 0x0000003f53007836 */ /* 0x003fe20000000000 */
[----:B------:R-:W-:Y:S01]  /*0440*/  IABS R65, R83 ;  /* 0x0000005300417213 */ /* 0x000fe20000000000 */
[----:B------:R-:W-:Y:S02]  /*0450*/  IMAD.U32 R15, RZ, RZ, UR14 ;  /* 0x0000000eff0f7e24 */ /* 0x000fe4000f8e00ff */
[----:B------:R-:W-:Y:S01]  /*0460*/  IMAD.U32 R17, RZ, RZ, UR14 ;  /* 0x0000000eff117e24 */ /* 0x000fe2000f8e00ff */
[----:B------:R-:W-:Y:S01]  /*0470*/  SHF.R.S32.HI R3, RZ, 0x1f, R0 ;  /* 0x0000001fff037819 */ /* 0x000fe20000011400 */
[----:B------:R-:W-:Y:S01]  /*0480*/  IMAD.U32 R19, RZ, RZ, UR14 ;  /* 0x0000000eff137e24 */ /* 0x000fe2000f8e00ff */
[----:B----4-:R-:W-:Y:S02]  /*0490*/  ULEA UR20, UR5, UR4, 0x18 ;  /* 0x0000000405147291 */ /* 0x010fe4000f8ec0ff */
[----:B------:R-:W-:Y:S02]  /*04a0*/  LEA.HI R3, R3, R0, RZ, 0x6 ;  /* 0x0000000003037211 */ /* 0x000fe400078f30ff */
[----:B--2---:R-:W-:Y:S01]  /*04b0*/  IABS R8, R5 ;  /* 0x0000000500087213 */ /* 0x004fe20000000000 */
[----:B------:R-:W-:Y:S01]  /*04c0*/  UIADD3 UR10, UPT, UPT, UR20, 0x2000, URZ ;  /* 0x00002000140a7890 */ /* 0x000fe2000fffe0ff */
[----:B------:R-:W-:-:S05]  /*04d0*/  SHF.R.S32.HI R3, RZ, 0x6, R3 ;  /* 0x00000006ff037819 */ /* 0x000fca0000011403 */
[----:B------:R-:W-:-:S05]  /*04e0*/  IMAD.SHL.U32 R4, R3, 0x8, RZ ;  /* 0x0000000803047824 */ /* 0x000fca00078e00ff */
[-C--:B------:R-:W-:Y:S02]  /*04f0*/  IABS R7, R4.reuse ;  /* 0x0000000400077213 */ /* 0x080fe40000000000 */
[----:B------:R-:W-:Y:S02]  /*0500*/  IABS R10, R4 ;  /* 0x00000004000a7213 */ /* 0x000fe40000000000 */
[----:B------:R-:W0:Y:S08]  /*0510*/  I2F.RP R0, R7 ;  /* 0x0000000700007306 */ /* 0x000e300000209400 */
[----:B0-----:R-:W0:Y:S02]  /*0520*/  MUFU.RCP R0, R0 ;  /* 0x0000000000007308 */ /* 0x001e240000001000 */
[----:B0-----:R-:W-:-:S02]  /*0530*/  VIADD R2, R0, 0xffffffe ;  /* 0x0ffffffe00027836 */ /* 0x001fc40000000000 */
[----:B------:R-:W-:-:S04]  /*0540*/  IMAD.MOV R0, RZ, RZ, -R10 ;  /* 0x000000ffff007224 */ /* 0x000fc800078e0a0a */
[----:B------:R0:W1:Y:S02]  /*0550*/  F2I.FTZ.U32.TRUNC.NTZ R3, R2 ;  /* 0x0000000200037305 */ /* 0x000064000021f000 */
[----:B0-----:R-:W-:Y:S02]  /*0560*/  IMAD.MOV.U32 R2, RZ, RZ, RZ ;  /* 0x000000ffff027224 */ /* 0x001fe400078e00ff */
[----:B-1----:R-:W-:-:S04]  /*0570*/  IMAD.MOV R6, RZ, RZ, -R3 ;  /* 0x000000ffff067224 */ /* 0x002fc800078e0a03 */
[----:B------:R-:W-:Y:S02]  /*0580*/  IMAD R9, R6, R7, RZ ;  /* 0x0000000706097224 */ /* 0x000fe400078e02ff */
[----:B------:R-:W-:Y:S02]  /*0590*/  IMAD.MOV.U32 R6, RZ, RZ, R8 ;  /* 0x000000ffff067224 */ /* 0x000fe400078e0008 */
[----:B------:R-:W-:-:S06]  /*05a0*/  IMAD.HI.U32 R3, R3, R9, R2 ;  /* 0x0000000903037227 */ /* 0x000fcc00078e0002 */
[----:B------:R-:W-:-:S04]  /*05b0*/  IMAD.HI.U32 R3, R3, R6, RZ ;  /* 0x0000000603037227 */ /* 0x000fc800078e00ff */
[----:B------:R-:W-:Y:S01]  /*05c0*/  IMAD R0, R3, R0, R6 ;  /* 0x0000000003007224 */ /* 0x000fe200078e0206 */
[----:B------:R-:W-:Y:S04]  /*05d0*/  BAR.SYNC.DEFER_BLOCKING 0x0 ;  /* 0x0000000000007b1d */ /* 0x000fe80000010000 */
[----:B------:R-:W-:-:S13]  /*05e0*/  ISETP.GT.U32.AND P1, PT, R7, R0, PT ;  /* 0x000000000700720c */ /* 0x000fda0003f24070 */
[----:B------:R-:W-:Y:S02]  /*05f0*/  @!P1 IMAD.IADD R0, R0, 0x1, -R7 ;  /* 0x0000000100009824 */ /* 0x000fe400078e0a07 */
[----:B------:R-:W-:Y:S01]  /*0600*/  @!P1 VIADD R3, R3, 0x1 ;  /* 0x0000000103039836 */ /* 0x000fe20000000000 */
[----:B------:R-:W-:Y:S02]  /*0610*/  ISETP.NE.AND P1, PT, R4, RZ, PT ;  /* 0x000000ff0400720c */ /* 0x000fe40003f25270 */
[----:B------:R-:W-:Y:S02]  /*0620*/  ISETP.GE.U32.AND P0, PT, R0, R7, PT ;  /* 0x000000070000720c */ /* 0x000fe40003f06070 */
[----:B------:R-:W-:-:S04]  /*0630*/  LOP3.LUT R0, R5, R4, RZ, 0x3c, !PT ;  /* 0x0000000405007212 */ /* 0x000fc800078e3cff */
[----:B------:R-:W-:Y:S01]  /*0640*/  ISETP.GE.AND P2, PT, R0, RZ, PT ;  /* 0x000000ff0000720c */ /* 0x000fe20003f46270 */
[----:B------:R-:W-:-:S06]  /*0650*/  VIADD R0, R82, 0x3f ;  /* 0x0000003f52007836 */ /* 0x000fcc0000000000 */
[----:B------:R-:W-:-:S04]  /*0660*/  @P0 VIADD R3, R3, 0x1 ;  /* 0x0000000103030836 */ /* 0x000fc80000000000 */
[----:B------:R-:W-:Y:S01]  /*0670*/  IMAD.MOV.U32 R2, RZ, RZ, R3 ;  /* 0x000000ffff027224 */ /* 0x000fe200078e0003 */
[----:B------:R-:W-:-:S03]  /*0680*/  SHF.R.S32.HI R3, RZ, 0x1f, R0 ;  /* 0x0000001fff037819 */ /* 0x000fc60000011400 */
[----:B------:R-:W-:Y:S01]  /*0690*/  @!P2 IMAD.MOV R2, RZ, RZ, -R2 ;  /* 0x000000ffff02a224 */ /* 0x000fe200078e0a02 */
[----:B------:R-:W-:Y:S02]  /*06a0*/  @!P1 LOP3.LUT R2, RZ, R4, RZ, 0x33, !PT ;  /* 0x00000004ff029212 */ /* 0x000fe400078e33ff */
[----:B------:R-:W-:-:S03]  /*06b0*/  LEA.HI R3, R3, R0, RZ, 0x6 ;  /* 0x0000000003037211 */ /* 0x000fc600078f30ff */
[----:B------:R-:W-:Y:S02]  /*06c0*/  IMAD.SHL.U32 R6, R2, 0x8, RZ ;  /* 0x0000000802067824 */ /* 0x000fe400078e00ff */
[----:B------:R-:W-:-:S03]  /*06d0*/  IMAD.MOV R2, RZ, RZ, -R2 ;  /* 0x000000ffff027224 */ /* 0x000fc600078e0a02 */
[----:B------:R-:W-:Y:S01]  /*06e0*/  LEA.HI.SX32 R3, R3, -R6, 0x1a ;  /* 0x8000000603037211 */ /* 0x000fe200078fd2ff */
[----:B------:R-:W-:Y:S02]  /*06f0*/  IMAD R8, R4, R2, R5 ;  /* 0x0000000204087224 */ /* 0x000fe400078e0205 */
[----:B------:R-:W-:Y:S01]  /*0700*/  IMAD.MOV.U32 R2, RZ, RZ, RZ ;  /* 0x000000ffff027224 */ /* 0x000fe200078e00ff */
[----:B------:R-:W-:Y:S02]  /*0710*/  VIMNMX R11, PT, PT, R3, 0x8, PT ;  /* 0x00000008030b7848 */ /* 0x000fe40003fe0100 */
[----:B------:R-:W-:Y:S02]  /*0720*/  IABS R4, R8 ;  /* 0x0000000800047213 */ /* 0x000fe40000000000 */
[-C--:B------:R-:W-:Y:S02]  /*0730*/  IABS R7, R11.reuse ;  /* 0x0000000b00077213 */ /* 0x080fe40000000000 */
[----:B------:R-:W-:-:S02]  /*0740*/  IABS R9, R11 ;  /* 0x0000000b00097213 */ /* 0x000fc40000000000 */
[----:B------:R-:W0:Y:S08]  /*0750*/  I2F.RP R0, R7 ;  /* 0x0000000700007306 */ /* 0x000e300000209400 */
[----:B0-----:R-:W0:Y:S02]  /*0760*/  MUFU.RCP R0, R0 ;  /* 0x0000000000007308 */ /* 0x001e240000001000 */
[----:B0-----:R-:W-:-:S02]  /*0770*/  VIADD R3, R0, 0xffffffe ;  /* 0x0ffffffe00037836 */ /* 0x001fc40000000000 */
[----:B------:R-:W-:-:S04]  /*0780*/  IMAD.MOV R0, RZ, RZ, -R9 ;  /* 0x000000ffff007224 */ /* 0x000fc800078e0a09 */
[----:B------:R-:W0:Y:S02]  /*0790*/  F2I.FTZ.U32.TRUNC.NTZ R3, R3 ;  /* 0x0000000300037305 */ /* 0x000e24000021f000 */
[----:B0-----:R-:W-:-:S04]  /*07a0*/  IMAD.MOV R10, RZ, RZ, -R3 ;  /* 0x000000ffff0a7224 */ /* 0x001fc800078e0a03 */
[----:B------:R-:W-:Y:S02]  /*07b0*/  IMAD R5, R10, R7, RZ ;  /* 0x000000070a057224 */ /* 0x000fe400078e02ff */
[----:B------:R-:W0:Y:S02]  /*07c0*/  LDS R10, [UR20] ;  /* 0x00000014ff0a7984 */ /* 0x000e240008000800 */
[----:B------:R-:W-:Y:S01]  /*07d0*/  IMAD.HI.U32 R2, R3, R5, R2 ;  /* 0x0000000503027227 */ /* 0x000fe200078e0002 */
[----:B------:R-:W-:-:S03]  /*07e0*/  IABS R5, R82 ;  /* 0x0000005200057213 */ /* 0x000fc60000000000 */
[----:B------:R-:W-:Y:S02]  /*07f0*/  IMAD.MOV.U32 R3, RZ, RZ, R4 ;  /* 0x000000ffff037224 */ /* 0x000fe400078e0004 */
[----:B------:R-:W-:Y:S02]  /*0800*/  IMAD.MOV.U32 R9, RZ, RZ, R5 ;  /* 0x000000ffff097224 */ /* 0x000fe400078e0005 */
[----:B------:R-:W-:Y:S01]  /*0810*/  IMAD.HI.U32 R2, R2, R3, RZ ;  /* 0x0000000302027227 */ /* 0x000fe200078e00ff */
[----:B------:R-:W1:Y:S03]  /*0820*/  I2F.RP R5, R65 ;  /* 0x0000004100057306 */ /* 0x000e660000209400 */
[----:B------:R-:W-:-:S05]  /*0830*/  IMAD R0, R2, R0, R3 ;  /* 0x0000000002007224 */ /* 0x000fca00078e0203 */
[----:B------:R-:W2:Y:S01]  /*0840*/  I2F.RP R4, R9 ;  /* 0x0000000900047306 */ /* 0x000ea20000209400 */
[----:B------:R-:W-:Y:S01]  /*0850*/  BAR.SYNC.DEFER_BLOCKING 0x0 ;  /* 0x0000000000007b1d */ /* 0x000fe20000010000 */
[----:B------:R-:W-:-:S06]  /*0860*/  ISETP.GT.U32.AND P1, PT, R7, R0, PT ;  /* 0x000000000700720c */ /* 0x000fcc0003f24070 */
[----:B-1----:R-:W-:Y:S07]  /*0870*/  MUFU.RCP R5, R5 ;  /* 0x0000000500057308 */ /* 0x002fee0000001000 */
[----:B------:R-:W-:Y:S01]  /*0880*/  @!P1 IMAD.IADD R0, R0, 0x1, -R7 ;  /* 0x0000000100009824 */ /* 0x000fe200078e0a07 */
[----:B--2---:R-:W1:Y:S01]  /*0890*/  MUFU.RCP R4, R4 ;  /* 0x0000000400047308 */ /* 0x004e620000001000 */
[----:B------:R-:W-:Y:S01]  /*08a0*/  @!P1 VIADD R2, R2, 0x1 ;  /* 0x0000000102029836 */ /* 0x000fe20000000000 */
[----:B------:R-:W-:-:S02]  /*08b0*/  ISETP.NE.AND P1, PT, R11, RZ, PT ;  /* 0x000000ff0b00720c */ /* 0x000fc40003f25270 */
[----:B------:R-:W-:Y:S02]  /*08c0*/  ISETP.GE.U32.AND P0, PT, R0, R7, PT ;  /* 0x000000070000720c */ /* 0x000fe40003f06070 */
[----:B------:R-:W-:Y:S02]  /*08d0*/  LOP3.LUT R0, R8, R11, RZ, 0x3c, !PT ;  /* 0x0000000b08007212 */ /* 0x000fe400078e3cff */
[----:B------:R-:W-:Y:S02]  /*08e0*/  SHF.R.U32.HI R7, RZ, 0x5, R39 ;  /* 0x00000005ff077819 */ /* 0x000fe40000011627 */
[----:B------:R-:W-:Y:S02]  /*08f0*/  ISETP.GE.AND P2, PT, R0, RZ, PT ;  /* 0x000000ff0000720c */ /* 0x000fe40003f46270 */
[----:B------:R-:W-:Y:S02]  /*0900*/  R2UR UR7, R7 ;  /* 0x00000000070772ca */ /* 0x000fe400000e0000 */
[----:B0-----:R-:W-:Y:S01]  /*0910*/  R2UR UR21, R10 ;  /* 0x000000000a1572ca */ /* 0x001fe200000e0000 */
[----:B-1----:R-:W-:-:S02]  /*0920*/  VIADD R3, R4, 0xffffffe ;  /* 0x0ffffffe04037836 */ /* 0x002fc40000000000 */
[----:B------:R-:W-:Y:S02]  /*0930*/  @P0 VIADD R2, R2, 0x1 ;  /* 0x0000000102020836 */ /* 0x000fe40000000000 */
[----:B------:R-:W-:Y:S02]  /*0940*/  VIADD R4, R5, 0xffffffe ;  /* 0x0ffffffe05047836 */ /* 0x000fe40000000000 */
[----:B------:R-:W0:Y:S01]  /*0950*/  F2I.FTZ.U32.TRUNC.NTZ R3, R3 ;  /* 0x0000000300037305 */ /* 0x000e22000021f000 */
[----:B------:R-:W-:-:S03]  /*0960*/  IMAD.MOV.U32 R38, RZ, RZ, R2 ;  /* 0x000000ffff267224 */ /* 0x000fc600078e0002 */
[----:B------:R-:W-:Y:S01]  /*0970*/  USHF.L.U32 UR4, UR7, 0x15, URZ ;  /* 0x0000001507047899 */ /* 0x000fe200080006ff */
[----:B------:R-:W-:Y:S01]  /*0980*/  @!P2 IMAD.MOV R38, RZ, RZ, -R38 ;  /* 0x000000ffff26a224 */ /* 0x000fe200078e0a26 */
[----:B------:R-:W-:Y:S02]  /*0990*/  @!P1 LOP3.LUT R38, RZ, R11, RZ, 0x33, !PT ;  /* 0x0000000bff269212 */ /* 0x000fe400078e33ff */
[----:B------:R-:W-:Y:S01]  /*09a0*/  ULOP3.LUT UR4, UR4, 0x600000, URZ, 0xc0, !UPT ;  /* 0x0060000004047892 */ /* 0x000fe2000f8ec0ff */
[----:B------:R1:W2:Y:S02]  /*09b0*/  F2I.FTZ.U32.TRUNC.NTZ R5, R4 ;  /* 0x0000000400057305 */ /* 0x0002a4000021f000 */
[----:B------:R-:W-:Y:S01]  /*09c0*/  IMAD.MOV R0, RZ, RZ, -R38 ;  /* 0x000000ffff007224 */ /* 0x000fe200078e0a26 */
[----:B------:R-:W-:Y:S01]  /*09d0*/  UIADD3 UR12, UPT, UPT, UR21, UR4, URZ ;  /* 0x00000004150c7290 */ /* 0x000fe2000fffe0ff */
[----:B------:R-:W-:Y:S02]  /*09e0*/  IMAD.SHL.U32 R38, R38, 0x40, RZ ;  /* 0x0000004026267824 */ /* 0x000fe400078e00ff */
[----:B0-----:R-:W-:-:S02]  /*09f0*/  IMAD.MOV R2, RZ, RZ, -R3 ;  /* 0x000000ffff027224 */ /* 0x001fc400078e0a03 */
[----:B------:R-:W-:Y:S01]  /*0a00*/  IMAD R0, R11, R0, R8 ;  /* 0x000000000b007224 */ /* 0x000fe200078e0208 */
[----:B-1----:R-:W-:Y:S01]  /*0a10*/  SHF.R.U32.HI R4, RZ, 0x5, R39 ;  /* 0x00000005ff047819 */ /* 0x002fe20000011627 */
[----:B------:R-:W-:Y:S02]  /*0a20*/  IMAD R7, R2, R9, RZ ;  /* 0x0000000902077224 */ /* 0x000fe400078e02ff */
[----:B------:R-:W-:Y:S02]  /*0a30*/  IMAD.MOV.U32 R2, RZ, RZ, RZ ;  /* 0x000000ffff027224 */ /* 0x000fe400078e00ff */
[----:B--2---:R-:W-:Y:S02]  /*0a40*/  IMAD.MOV R8, RZ, RZ, -R5 ;  /* 0x000000ffff087224 */ /* 0x004fe400078e0a05 */
[----:B------:R-:W-:Y:S01]  /*0a50*/  IMAD.HI.U32 R2, R3, R7, R2 ;  /* 0x0000000703027227 */ /* 0x000fe200078e0002 */
[----:B------:R-:W-:-:S03]  /*0a60*/  SGXT.U32 R3, R4, 0x2 ;  /* 0x000000020403781a */ /* 0x000fc60000000000 */
[----:B------:R-:W-:Y:S01]  /*0a70*/  IMAD.IADD R0, R6, 0x1, R0 ;  /* 0x0000000106007824 */ /* 0x000fe200078e0200 */
[----:B------:R-:W-:Y:S01]  /*0a80*/  LOP3.LUT R90, R38, R3, RZ, 0xfc, !PT ;  /* 0x00000003265a7212 */ /* 0x000fe200078efcff */
[----:B------:R-:W-:Y:S02]  /*0a90*/  IMAD R33, R8, R65, RZ ;  /* 0x0000004108217224 */ /* 0x000fe400078e02ff */
[----:B------:R-:W-:Y:S01]  /*0aa0*/  IMAD.MOV.U32 R4, RZ, RZ, RZ ;  /* 0x000000ffff047224 */ /* 0x000fe200078e00ff */
[----:B------:R-:W-:Y:S01]  /*0ab0*/  LOP3.LUT R62, R90, 0x4, RZ, 0xfc, !PT ;  /* 0x000000045a3e7812 */ /* 0x000fe200078efcff */
[----:B------:R-:W-:Y:S01]  /*0ac0*/  IMAD R37, R0, 0x40, R37 ;  /* 0x0000004000257824 */ /* 0x000fe200078e0225 */
[C---:B------:R-:W-:Y:S01]  /*0ad0*/  LOP3.LUT R61, R90.reuse, 0x10, RZ, 0xfc, !PT ;  /* 0x000000105a3d7812 */ /* 0x040fe200078efcff */
[----:B------:R-:W-:Y:S01]  /*0ae0*/  IMAD.HI.U32 R33, R5, R33, R4 ;  /* 0x0000002105217227 */ /* 0x000fe200078e0004 */
[----:B------:R-:W-:Y:S02]  /*0af0*/  IABS R52, R62 ;  /* 0x0000003e00347213 */ /* 0x000fe40000000000 */
[----:B------:R-:W-:Y:S01]  /*0b00*/  IABS R5, R37 ;  /* 0x0000002500057213 */ /* 0x000fe20000000000 */
[----:B------:R-:W-:Y:S01]  /*0b10*/  IMAD.U32 R7, RZ, RZ, UR14 ;  /* 0x0000000eff077e24 */ /* 0x000fe2000f8e00ff */
[----:B------:R-:W-:Y:S01]  /*0b20*/  IABS R46, R61 ;  /* 0x0000003d002e7213 */ /* 0x000fe20000000000 */
[----:B------:R-:W-:Y:S01]  /*0b30*/  IMAD.HI.U32 R3, R33, R52, RZ ;  /* 0x0000003421037227 */ /* 0x000fe200078e00ff */
[----:B------:R-:W-:-:S02]  /*0b40*/  LOP3.LUT R53, R90, 0x8, RZ, 0xfc, !PT ;  /* 0x000000085a357812 */ /* 0x000fc400078efcff */
[----:B------:R-:W-:Y:S01]  /*0b50*/  LOP3.LUT R55, R90, 0x18, RZ, 0xfc, !PT ;  /* 0x000000185a377812 */ /* 0x000fe200078efcff */
[----:B------:R-:W-:Y:S01]  /*0b60*/  IMAD.HI.U32 R2, R2, R5, RZ ;  /* 0x0000000502027227 */ /* 0x000fe200078e00ff */
[----:B------:R-:W-:Y:S02]  /*0b70*/  IABS R50, R90 ;  /* 0x0000005a00327213 */ /* 0x000fe40000000000 */
[C---:B------:R-:W-:Y:S01]  /*0b80*/  LOP3.LUT R45, R90.reuse, 0xc, RZ, 0xfc, !PT ;  /* 0x0000000c5a2d7812 */ /* 0x040fe200078efcff */
[----:B------:R-:W-:Y:S01]  /*0b90*/  IMAD.MOV R2, RZ, RZ, -R2 ;  /* 0x000000ffff027224 */ /* 0x000fe200078e0a02 */
[----:B------:R-:W-:Y:S01]  /*0ba0*/  IABS R8, R53 ;  /* 0x0000003500087213 */ /* 0x000fe20000000000 */
[----:B------:R-:W-:Y:S01]  /*0bb0*/  IMAD.MOV R3, RZ, RZ, -R3 ;  /* 0x000000ffff037224 */ /* 0x000fe200078e0a03 */
[----:B------:R-:W-:Y:S01]  /*0bc0*/  IABS R44, R55 ;  /* 0x00000037002c7213 */ /* 0x000fe20000000000 */
[----:B------:R-:W-:Y:S01]  /*0bd0*/  IMAD R2, R9, R2, R5 ;  /* 0x0000000209027224 */ /* 0x000fe200078e0205 */
[----:B------:R-:W-:Y:S01]  /*0be0*/  LOP3.LUT R47, R90, 0x20, RZ, 0xfc, !PT ;  /* 0x000000205a2f7812 */ /* 0x000fe200078efcff */
[----:B------:R-:W-:Y:S01]  /*0bf0*/  IMAD R52, R65, R3, R52 ;  /* 0x0000000341347224 */ /* 0x000fe200078e0234 */
[----:B------:R-:W-:Y:S01]  /*0c00*/  IABS R42, R45 ;  /* 0x0000002d002a7213 */ /* 0x000fe20000000000 */
[----:B------:R-:W-:Y:S01]  /*0c10*/  IMAD.HI.U32 R3, R33, R46, RZ ;  /* 0x0000002e21037227 */ /* 0x000fe200078e00ff */
[----:B------:R-:W-:-:S02]  /*0c20*/  ISETP.GT.U32.AND P0, PT, R9, R2, PT ;  /* 0x000000020900720c */ /* 0x000fc40003f04070 */
[C---:B------:R-:W-:Y:S01]  /*0c30*/  LOP3.LUT R59, R90.reuse, 0x14, RZ, 0xfc, !PT ;  /* 0x000000145a3b7812 */ /* 0x040fe200078efcff */
[C---:B------:R-:W-:Y:S01]  /*0c40*/  IMAD.HI.U32 R0, R33.reuse, R50, RZ ;  /* 0x0000003221007227 */ /* 0x040fe200078e00ff */
[----:B------:R-:W-:Y:S02]  /*0c50*/  IABS R40, R47 ;  /* 0x0000002f00287213 */ /* 0x000fe40000000000 */
[----:B------:R-:W-:Y:S01]  /*0c60*/  IABS R68, R59 ;  /* 0x0000003b00447213 */ /* 0x000fe20000000000 */
[----:B------:R-:W-:Y:S01]  /*0c70*/  IMAD.MOV R5, RZ, RZ, -R3 ;  /* 0x000000ffff057224 */ /* 0x000fe200078e0a03 */
[C---:B------:R-:W-:Y:S01]  /*0c80*/  LOP3.LUT R49, R90.reuse, 0x24, RZ, 0xfc, !PT ;  /* 0x000000245a317812 */ /* 0x040fe200078efcff */
[C---:B------:R-:W-:Y:S01]  /*0c90*/  IMAD.HI.U32 R4, R33.reuse, R8, RZ ;  /* 0x0000000821047227 */ /* 0x040fe200078e00ff */
[C---:B------:R-:W-:Y:S02]  /*0ca0*/  LOP3.LUT R51, R90.reuse, 0x1c, RZ, 0xfc, !PT ;  /* 0x0000001c5a337812 */ /* 0x040fe400078efcff */
[----:B------:R-:W-:Y:S01]  /*0cb0*/  IABS R64, R49 ;  /* 0x0000003100407213 */ /* 0x000fe20000000000 */
[----:B------:R-:W-:Y:S01]  /*0cc0*/  IMAD.HI.U32 R3, R33, R44, RZ ;  /* 0x0000002c21037227 */ /* 0x000fe200078e00ff */
[----:B------:R-:W-:-:S02]  /*0cd0*/  LOP3.LUT R43, R90, 0x2c, RZ, 0xfc, !PT ;  /* 0x0000002c5a2b7812 */ /* 0x000fc400078efcff */
[----:B------:R-:W-:Y:S01]  /*0ce0*/  IABS R66, R51 ;  /* 0x0000003300427213 */ /* 0x000fe20000000000 */
[----:B------:R-:W-:Y:S01]  /*0cf0*/  IMAD.MOV R6, RZ, RZ, -R0 ;  /* 0x000000ffff067224 */ /* 0x000fe200078e0a00 */
[----:B------:R-:W-:Y:S01]  /*0d00*/  LOP3.LUT R57, R90, 0x28, RZ, 0xfc, !PT ;  /* 0x000000285a397812 */ /* 0x000fe200078efcff */
[----:B------:R-:W-:Y:S01]  /*0d10*/  IMAD.HI.U32 R0, R33, R42, RZ ;  /* 0x0000002a21007227 */ /* 0x000fe200078e00ff */
[----:B------:R-:W-:Y:S02]  /*0d20*/  ISETP.GE.AND P1, PT, R37, RZ, PT ;  /* 0x000000ff2500720c */ /* 0x000fe40003f26270 */
[----:B------:R-:W-:Y:S01]  /*0d30*/  IABS R48, R57 ;  /* 0x0000003900307213 */ /* 0x000fe20000000000 */
[----:B------:R-:W-:Y:S02]  /*0d40*/  IMAD R46, R65, R5, R46 ;  /* 0x00000005412e7224 */ /* 0x000fe400078e022e */
[----:B------:R-:W-:Y:S02]  /*0d50*/  IMAD.MOV R4, RZ, RZ, -R4 ;  /* 0x000000ffff047224 */ /* 0x000fe400078e0a04 */
[----:B------:R-:W-:-:S02]  /*0d60*/  IMAD.MOV R5, RZ, RZ, -R3 ;  /* 0x000000ffff057224 */ /* 0x000fc400078e0a03 */
[----:B------:R-:W-:-:S04]  /*0d70*/  IMAD.HI.U32 R3, R33, R40, RZ ;  /* 0x0000002821037227 */ /* 0x000fc800078e00ff */
[C---:B------:R-:W-:Y:S02]  /*0d80*/  IMAD R50, R65.reuse, R6, R50 ;  /* 0x0000000641327224 */ /* 0x040fe400078e0232 */
[----:B------:R-:W-:Y:S02]  /*0d90*/  IMAD.MOV R6, RZ, RZ, -R0 ;  /* 0x000000ffff067224 */ /* 0x000fe400078e0a00 */
[----:B------:R-:W-:Y:S02]  /*0da0*/  IMAD R0, R65, R4, R8 ;  /* 0x0000000441007224 */ /* 0x000fe400078e0208 */
[----:B------:R-:W-:Y:S02]  /*0db0*/  @!P0 IMAD.IADD R2, R2, 0x1, -R9 ;  /* 0x0000000102028824 */ /* 0x000fe400078e0a09 */
[----:B------:R-:W-:-:S03]  /*0dc0*/  IMAD.HI.U32 R4, R33, R68, RZ ;  /* 0x0000004421047227 */ /* 0x000fc600078e00ff */
[----:B------:R-:W-:Y:S01]  /*0dd0*/  ISETP.GT.U32.AND P0, PT, R9, R2, PT ;  /* 0x000000020900720c */ /* 0x000fe20003f04070 */
[----:B------:R-:W-:Y:S02]  /*0de0*/  IMAD.MOV R3, RZ, RZ, -R3 ;  /* 0x000000ffff037224 */ /* 0x000fe400078e0a03 */
[C---:B------:R-:W-:Y:S02]  /*0df0*/  IMAD R42, R65.reuse, R6, R42 ;  /* 0x00000006412a7224 */ /* 0x040fe400078e022a */
[----:B------:R-:W-:Y:S02]  /*0e00*/  IMAD.MOV R6, RZ, RZ, -R4 ;  /* 0x000000ffff067224 */ /* 0x000fe400078e0a04 */
[----:B------:R-:W-:Y:S02]  /*0e10*/  IMAD R40, R65, R3, R40 ;  /* 0x0000000341287224 */ /* 0x000fe400078e0228 */
[----:B------:R-:W-:-:S04]  /*0e20*/  IMAD.HI.U32 R3, R33, R64, RZ ;  /* 0x0000004021037227 */ /* 0x000fc800078e00ff */
[----:B------:R-:W-:Y:S01]  /*0e30*/  IMAD R68, R65, R6, R68 ;  /* 0x0000000641447224 */ /* 0x000fe200078e0244 */
[----:B------:R-:W-:Y:S01]  /*0e40*/  IABS R6, R43 ;  /* 0x0000002b00067213 */ /* 0x000fe20000000000 */
[----:B------:R-:W-:Y:S02]  /*0e50*/  IMAD.MOV R3, RZ, RZ, -R3 ;  /* 0x000000ffff037224 */ /* 0x000fe400078e0a03 */
[----:B------:R-:W-:-:S04]  /*0e60*/  IMAD.HI.U32 R4, R33, R66, RZ ;  /* 0x0000004221047227 */ /* 0x000fc800078e00ff */
[C---:B------:R-:W-:Y:S02]  /*0e70*/  IMAD R44, R65.reuse, R5, R44 ;  /* 0x00000005412c7224 */ /* 0x040fe400078e022c */
[----:B------:R-:W-:Y:S01]  /*0e80*/  IMAD R64, R65, R3, R64 ;  /* 0x0000000341407224 */ /* 0x000fe200078e0240 */
[----:B------:R-:W-:Y:S01]  /*0e90*/  SHF.R.U32.HI R3, RZ, 0x6, R39 ;  /* 0x00000006ff037819 */ /* 0x000fe20000011627 */
[----:B------:R-:W-:-:S03]  /*0ea0*/  IMAD.HI.U32 R5, R33, R6, RZ ;  /* 0x0000000621057227 */ /* 0x000fc600078e00ff */
[----:B------:R-:W-:Y:S01]  /*0eb0*/  SGXT.U32 R3, R3, 0x1 ;  /* 0x000000010303781a */ /* 0x000fe20000000000 */
[----:B------:R-:W-:Y:S02]  /*0ec0*/  IMAD.MOV R4, RZ, RZ, -R4 ;  /* 0x000000ffff047224 */ /* 0x000fe400078e0a04 */
[----:B------:R-:W-:Y:S01]  /*0ed0*/  @!P0 IMAD.IADD R2, R2, 0x1, -R9 ;  /* 0x0000000102028824 */ /* 0x000fe200078e0a09 */
[----:B------:R-:W-:Y:S01]  /*0ee0*/  ISETP.NE.AND P0, PT, R82, RZ, PT ;  /* 0x000000ff5200720c */ /* 0x000fe20003f05270 */
[----:B------:R-:W-:Y:S02]  /*0ef0*/  IMAD.MOV R5, RZ, RZ, -R5 ;  /* 0x000000ffff057224 */ /* 0x000fe400078e0a05 */
[----:B------:R-:W-:Y:S02]  /*0f00*/  IMAD R66, R65, R4, R66 ;  /* 0x0000000441427224 */ /* 0x000fe400078e0242 */
[----:B------:R-:W-:-:S04]  /*0f10*/  IMAD.HI.U32 R4, R33, R48, RZ ;  /* 0x0000003021047227 */ /* 0x000fc800078e00ff */
[----:B------:R-:W-:Y:S02]  /*0f20*/  IMAD.MOV.U32 R85, RZ, RZ, R2 ;  /* 0x000000ffff557224 */ /* 0x000fe400078e0002 */
[----:B------:R-:W-:Y:S01]  /*0f30*/  IMAD R2, R65, R5, R6 ;  /* 0x0000000541027224 */ /* 0x000fe200078e0206 */
[C---:B------:R-:W-:Y:S01]  /*0f40*/  LOP3.LUT R6, R3.reuse, 0x10, RZ, 0xfc, !PT ;  /* 0x0000001003067812 */ /* 0x040fe200078efcff */
[----:B------:R-:W-:Y:S02]  /*0f50*/  IMAD.U32 R5, RZ, RZ, UR14 ;  /* 0x0000000eff057e24 */ /* 0x000fe4000f8e00ff */
[----:B------:R-:W-:Y:S02]  /*0f60*/  IMAD R12, R3, UR14, RZ ;  /* 0x0000000e030c7c24 */ /* 0x000fe4000f8e02ff */
[----:B------:R-:W-:Y:S02]  /*0f70*/  IMAD.MOV R4, RZ, RZ, -R4 ;  /* 0x000000ffff047224 */ /* 0x000fe400078e0a04 */
[----:B------:R-:W-:Y:S01]  /*0f80*/  IMAD R20, R5, 0x2, R12 ;  /* 0x0000000205147824 */ /* 0x000fe200078e020c */
[----:B------:R-:W-:Y:S01]  /*0f90*/  LOP3.LUT R5, R3, 0x8, RZ, 0xfc, !PT ;  /* 0x0000000803057812 */ /* 0x000fe200078efcff */
[----:B------:R-:W-:-:S02]  /*0fa0*/  IMAD R48, R65, R4, R48 ;  /* 0x0000000441307224 */ /* 0x000fc400078e0230 */
[----:B-----5:R-:W-:Y:S02]  /*0fb0*/  VIADD R4, R93, 0x1f ;  /* 0x0000001f5d047836 */ /* 0x020fe40000000000 */
[----:B------:R-:W-:Y:S02]  /*0fc0*/  IMAD.U32 R9, RZ, RZ, UR14 ;  /* 0x0000000eff097e24 */ /* 0x000fe4000f8e00ff */
[----:B------:R-:W-:Y:S02]  /*0fd0*/  IMAD R32, R7, 0x2, R20 ;  /* 0x0000000207207824 */ /* 0x000fe400078e0214 */
[----:B------:R-:W-:Y:S01]  /*0fe0*/  @!P1 IMAD.MOV R85, RZ, RZ, -R85 ;  /* 0x000000ffff559224 */ /* 0x000fe200078e0a55 */
[----:B------:R-:W-:Y:S01]  /*0ff0*/  @!P0 LOP3.LUT R85, RZ, R82, RZ, 0x33, !PT ;  /* 0x00000052ff558212 */ /* 0x000fe200078e33ff */
[----:B------:R-:W-:Y:S01]  /*1000*/  IMAD.U32 R11, RZ, RZ, UR14 ;  /* 0x0000000eff0b7e24 */ /* 0x000fe2000f8e00ff */
[----:B------:R-:W-:Y:S01]  /*1010*/  ISETP.NE.U32.AND P1, PT, R36, RZ, PT ;  /* 0x000000ff2400720c */ /* 0x000fe20003f25070 */
[----:B------:R-:W-:Y:S01]  /*1020*/  IMAD R80, R9, 0x2, R32 ;  /* 0x0000000209507824 */ /* 0x000fe200078e0220 */
[----:B------:R-:W-:Y:S01]  /*1030*/  ISETP.GT.AND P0, PT, R4, 0x1f, PT ;  /* 0x0000001f0400780c */ /* 0x000fe20003f04270 */
[----:B------:R-:W-:-:S12]  /*1040*/  BRA.U UP0, `(.L_x_5) ;  /* 0x0000000100187547 */ /* 0x000fd8000b800000 */
[----:B------:R-:W-:Y:S01]  /*1050*/  ELECT P2, URZ, PT ;  /* 0x0000000000ff782f */ /* 0x000fe20003840000 */
[----:B------:R-:W-:Y:S01]  /*1060*/  IMAD.MOV.U32 R7, RZ, RZ, 0x1 ;  /* 0x00000001ff077424 */ /* 0x000fe200078e00ff */
[----:B------:R-:W-:Y:S01]  /*1070*/  UMOV UR4, 0x40 ;  /* 0x0000004000047882 */ /* 0x000fe20000000000 */
[----:B------:R-:W-:Y:S01]  /*1080*/  UVIRTCOUNT.DEALLOC.SMPOOL 0x80 ;  /* 0x000000800000784c */ /* 0x000fe20000000000 */
[----:B------:R-:W-:-:S09]  /*1090*/  ULEA UR4, UR5, UR4, 0x18 ;  /* 0x0000000405047291 */ /* 0x000fd2000f8ec0ff */
[----:B------:R0:W-:Y:S03]  /*10a0*/  @P2 STS.U8 [UR4], R7 ;  /* 0x00000007ff002988 */ /* 0x0001e60008000004 */
.L_x_5:
[----:B------:R-:W-:Y:S01]  /*10b0*/  STTM.16dp32bit_t0_t15.x32 tmem[UR12], RZ ;  /* 0x000000ff000079ed */ /* 0x000fe20008a8000c */
[----:B------:R-:W-:Y:S01]  /*10c0*/  STTM.16dp32bit_t16_t31.x32 tmem[UR12+0x20], RZ ;  /* 0x000020ff000079ed */ /* 0x000fe20008aa000c */
[----:B------:R-:W1:Y:S02]  /*10d0*/  FENCE.VIEW.ASYNC.T ;  /* 0x00000000000073c6 */ /* 0x000e640000000200 */
[----:B-1----:R-:W-:Y:S01]  /*10e0*/  VOTEU.ALL UP1, P1 ;  /* 0x0000000000ff7886 */ /* 0x002fe20000820000 */
[----:B------:R-:W-:Y:S01]  /*10f0*/  UMOV UR13, UR10 ;  /* 0x0000000a000d7c82 */ /* 0x000fe20008000000 */
[----:B------:R-:W-:Y:S01]  /*1100*/  VOTEU.ALL UP2, P1 ;  /* 0x0000000000ff7886 */ /* 0x000fe20000840000 */
[----:B------:R-:W-:Y:S01]  /*1110*/  IMAD R14, R11, 0x2, R80 ;  /* 0x000000020b0e7824 */ /* 0x000fe200078e0250 */
[----:B------:R-:W-:Y:S01]  /*1120*/  ISETP.LT.AND P2, PT, R6, R93, P0 ;  /* 0x0000005d0600720c */ /* 0x000fe20000741270 */
[----:B------:R-:W-:Y:S01]  /*1130*/  IMAD R85, R85, UR8, RZ ;  /* 0x0000000855557c24 */ /* 0x000fe2000f8e02ff */
[----:B------:R-:W-:-:S04]  /*1140*/  @!UP1 UIADD3 UR4, UPT, UPT, -UR6, 0x100000, URZ ;  /* 0x0010000006049890 */ /* 0x000fc8000fffe1ff */
[----:B------:R-:W-:Y:S02]  /*1150*/  @!UP1 USHF.L.U32 UR5, UR4, 0xb, URZ ;  /* 0x0000000b04059899 */ /* 0x000fe400080006ff */
[----:B------:R-:W-:Y:S01]  /*1160*/  @!UP1 USHF.L.U32 UR4, UR4, 0x1, URZ ;  /* 0x0000000104049899 */ /* 0x000fe200080006ff */
[----:B------:R-:W-:Y:S01]  /*1170*/  BAR.SYNC.DEFER_BLOCKING 0x0 ;  /* 0x0000000000007b1d */ /* 0x000fe20000010000 */
[----:B------:R-:W-:Y:S01]  /*1180*/  IMAD R22, R13, 0x2, R14 ;  /* 0x000000020d167824 */ /* 0x000fe200078e020e */
[-C--:B------:R-:W-:Y:S02]  /*1190*/  ISETP.LT.AND P3, PT, R5, R93.reuse, P0 ;  /* 0x0000005d0500720c */ /* 0x080fe40000761270 */
[----:B------:R-:W-:Y:S01]  /*11a0*/  IADD3 R87, P5, PT, R85, UR24, RZ ;  /* 0x0000001855577c10 */ /* 0x000fe2000ffbe0ff */
[----:B------:R-:W-:Y:S01]  /*11b0*/  IMAD R60, R15, 0x2, R22 ;  /* 0x000000020f3c7824 */ /* 0x000fe200078e0216 */
[----:B------:R-:W-:Y:S02]  /*11c0*/  ISETP.LT.AND P4, PT, R3, R93, P0 ;  /* 0x0000005d0300720c */ /* 0x000fe40000781270 */
[----:B------:R-:W-:Y:S01]  /*11d0*/  LEA.HI.X.SX32 R85, R85, UR25, 0x1, P5 ;  /* 0x0000001955557c11 */ /* 0x000fe2000a8f0eff */
[----:B------:R-:W-:Y:S01]  /*11e0*/  IMAD R16, R17, 0x4, R60 ;  /* 0x0000000411107824 */ /* 0x000fe200078e023c */
[----:B------:R-:W-:-:S02]  /*11f0*/  IADD3 R8, P6, PT, R12, R87, RZ ;  /* 0x000000570c087210 */ /* 0x000fc40007fde0ff */
[----:B------:R-:W-:Y:S01]  /*1200*/  IADD3 R10, P5, PT, R14, R87, RZ ;  /* 0x000000570e0a7210 */ /* 0x000fe20007fbe0ff */
[----:B------:R-:W-:Y:S01]  /*1210*/  IMAD R26, R19, 0x2, R16 ;  /* 0x00000002131a7824 */ /* 0x000fe200078e0210 */
[----:B------:R-:W-:Y:S02]  /*1220*/  LEA.HI.X.SX32 R9, R12, R85, 0x1, P6 ;  /* 0x000000550c097211 */ /* 0x000fe400030f0eff */
[----:B------:R-:W-:Y:S02]  /*1230*/  IADD3 R12, P6, PT, R16, R87, RZ ;  /* 0x00000057100c7210 */ /* 0x000fe40007fde0ff */
[-C--:B------:R-:W-:Y:S02]  /*1240*/  LEA.HI.X.SX32 R11, R14, R85.reuse, 0x1, P5 ;  /* 0x000000550e0b7211 */ /* 0x080fe400028f0eff */
[----:B------:R-:W-:Y:S01]  /*1250*/  LEA.HI.X.SX32 R13, R16, R85, 0x1, P6 ;  /* 0x00000055100d7211 */ /* 0x000fe200030f0eff */
[----:B------:R-:W1:Y:S02]  /*1260*/  FENCE.VIEW.ASYNC.S ;  /* 0x00000000000073c6 */ /* 0x000e640000000000 */
[----:B-1----:R1:W2:Y:S02]  /*1270*/  @!UP2 SYNCS.EXCH.64 URZ, [UR13], UR4 ;  /* 0x000000040dffa5b2 */ /* 0x0022a40008000100 */
[----:B--2---:R-:W-:Y:S01]  /*1280*/  BAR.SYNC.DEFER_BLOCKING 0x0 ;  /* 0x0000000000007b1d */ /* 0x004fe20000010000 */
[----:B0-----:R-:W-:-:S02]  /*1290*/  IMAD.U32 R7, RZ, RZ, UR14 ;  /* 0x0000000eff077e24 */ /* 0x001fc4000f8e00ff */
[----:B------:R-:W-:Y:S02]  /*12a0*/  IMAD.U32 R15, RZ, RZ, UR14 ;  /* 0x0000000eff0f7e24 */ /* 0x000fe4000f8e00ff */
[----:B------:R-:W-:Y:S02]  /*12b0*/  IMAD R54, R7, 0x2, R26 ;  /* 0x0000000207367824 */ /* 0x000fe400078e021a */
[----:B------:R-:W-:Y:S02]  /*12c0*/  IMAD.U32 R17, RZ, RZ, UR14 ;  /* 0x0000000eff117e24 */ /* 0x000fe4000f8e00ff */
[----:B------:R-:W-:Y:S01]  /*12d0*/  IMAD R86, R15, 0x2, R54 ;  /* 0x000000020f567824 */ /* 0x000fe200078e0236 */
[C---:B------:R-:W-:Y:S02]  /*12e0*/  LOP3.LUT R67, R90.reuse, 0x38, RZ, 0xfc, !PT ;  /* 0x000000385a437812 */ /* 0x040fe400078efcff */
[----:B------:R-:W-:Y:S02]  /*12f0*/  LOP3.LUT R41, R90, 0x30, RZ, 0xfc, !PT ;  /* 0x000000305a297812 */ /* 0x000fe400078efcff */
[----:B------:R-:W-:-:S02]  /*1300*/  PRMT R121, RZ, 0x7610, R121 ;  /* 0x00007610ff797816 */ /* 0x000fc40000000079 */
[----:B------:R-:W-:Y:S02]  /*1310*/  PRMT R110, RZ, 0x7610, R110 ;  /* 0x00007610ff6e7816 */ /* 0x000fe4000000006e */
[----:B------:R-:W-:Y:S01]  /*1320*/  PRMT R112, RZ, 0x7610, R112 ;  /* 0x00007610ff707816 */ /* 0x000fe20000000070 */
[----:B------:R-:W-:Y:S01]  /*1330*/  IMAD.U32 R23, RZ, RZ, UR14 ;  /* 0x0000000eff177e24 */ /* 0x000fe2000f8e00ff */
[C---:B------:R-:W-:Y:S01]  /*1340*/  ISETP.GT.U32.AND P5, PT, R65.reuse, R46, PT ;  /* 0x0000002e4100720c */ /* 0x040fe20003fa4070 */
[----:B-1----:R-:W0:Y:S01]  /*1350*/  LDCU UR4, c[0x0][0x3b0] ;  /* 0x00007600ff0477ac */ /* 0x002e220008000800 */
[----:B------:R-:W2:Y:S01]  /*1360*/  @P2 LDG.E.U8 R123, desc[UR18][R12.64] ;  /* 0x000000120c7b2981 */ /* 0x000ea2000c1e1100 */
[----:B------:R-:W-:-:S03]  /*1370*/  ISETP.GT.U32.AND P2, PT, R65, R0, PT ;  /* 0x000000004100720c */ /* 0x000fc60003f44070 */
[----:B------:R-:W3:Y:S01]  /*1380*/  @P3 LDG.E.U8 R117, desc[UR18][R10.64] ;  /* 0x000000120a753981 */ /* 0x000ee2000c1e1100 */
[----:B------:R-:W-:-:S03]  /*1390*/  ISETP.GT.U32.AND P3, PT, R65, R50, PT ;  /* 0x000000324100720c */ /* 0x000fc60003f64070 */
[----:B------:R-:W4:Y:S01]  /*13a0*/  @P4 LDG.E.U8 R119, desc[UR18][R8.64] ;  /* 0x0000001208774981 */ /* 0x000f22000c1e1100 */
[----:B------:R-:W-:-:S05]  /*13b0*/  ISETP.GT.U32.AND P4, PT, R65, R52, PT ;  /* 0x000000344100720c */ /* 0x000fca0003f84070 */
[--C-:B------:R-:W-:Y:S01]  /*13c0*/  @!P2 IMAD.IADD R0, R0, 0x1, -R65.reuse ;  /* 0x000000010000a824 */ /* 0x100fe200078e0a41 */
[----:B------:R-:W-:Y:S01]  /*13d0*/  ISETP.GT.U32.AND P2, PT, R65, R68, PT ;  /* 0x000000444100720c */ /* 0x000fe20003f44070 */
[----:B------:R-:W-:Y:S01]  /*13e0*/  IMAD R28, R17, 0x2, R86 ;  /* 0x00000002111c7824 */ /* 0x000fe200078e0256 */
[----:B------:R-:W-:Y:S01]  /*13f0*/  LOP3.LUT R7, R3, 0x18, RZ, 0xfc, !PT ;  /* 0x0000001803077812 */ /* 0x000fe200078efcff */
[--C-:B------:R-:W-:Y:S01]  /*1400*/  @!P3 IMAD.IADD R50, R50, 0x1, -R65.reuse ;  /* 0x000000013232b824 */ /* 0x100fe200078e0a41 */
[----:B------:R-:W-:Y:S02]  /*1410*/  ISETP.GT.U32.AND P3, PT, R65, R42, PT ;  /* 0x0000002a4100720c */ /* 0x000fe40003f64070 */
[----:B------:R-:W-:Y:S01]  /*1420*/  IABS R56, R67 ;  /* 0x0000004300387213 */ /* 0x000fe20000000000 */
[----:B------:R-:W-:Y:S01]  /*1430*/  @!P4 IMAD.IADD R52, R52, 0x1, -R65 ;  /* 0x000000013434c824 */ /* 0x000fe200078e0a41 */
[C---:B------:R-:W-:Y:S02]  /*1440*/  IADD3 R14, P4, PT, R28.reuse, R87, RZ ;  /* 0x000000571c0e7210 */ /* 0x040fe40007f9e0ff */
[----:B------:R-:W-:Y:S01]  /*1450*/  ISETP.LT.AND P6, PT, R7, R93, P0 ;  /* 0x0000005d0700720c */ /* 0x000fe200007c1270 */
[----:B------:R-:W-:Y:S01]  /*1460*/  IMAD.HI.U32 R19, R33, R56, RZ ;  /* 0x0000003821137227 */ /* 0x000fe200078e00ff */
[----:B------:R-:W-:-:S02]  /*1470*/  LEA.HI.X.SX32 R15, R28, R85, 0x1, P4 ;  /* 0x000000551c0f7211 */ /* 0x000fc400020f0eff */
[----:B------:R-:W-:Y:S01]  /*1480*/  ISETP.GT.U32.AND P4, PT, R65, R44, PT ;  /* 0x0000002c4100720c */ /* 0x000fe20003f84070 */
[----:B------:R-:W-:Y:S01]  /*1490*/  @!P2 IMAD.IADD R68, R68, 0x1, -R65 ;  /* 0x000000014444a824 */ /* 0x000fe200078e0a41 */
[----:B------:R-:W-:Y:S02]  /*14a0*/  IADD3 R18, P2, PT, R20, R87, RZ ;  /* 0x0000005714127210 */ /* 0x000fe40007f5e0ff */
[----:B------:R-:W-:Y:S01]  /*14b0*/  IABS R58, R41 ;  /* 0x00000029003a7213 */ /* 0x000fe20000000000 */
[----:B------:R-:W-:Y:S01]  /*14c0*/  IMAD.MOV R21, RZ, RZ, -R19 ;  /* 0x000000ffff157224 */ /* 0x000fe200078e0a13 */
[----:B------:R-:W-:Y:S01]  /*14d0*/  LOP3.LUT R16, R3, 0x2, RZ, 0xfc, !PT ;  /* 0x0000000203107812 */ /* 0x000fe200078efcff */
[--C-:B------:R-:W-:Y:S01]  /*14e0*/  @!P3 IMAD.IADD R42, R42, 0x1, -R65.reuse ;  /* 0x000000012a2ab824 */ /* 0x100fe200078e0a41 */
[----:B------:R-:W-:Y:S01]  /*14f0*/  LEA.HI.X.SX32 R19, R20, R85, 0x1, P2 ;  /* 0x0000005514137211 */ /* 0x000fe200010f0eff */
[----:B------:R-:W-:Y:S01]  /*1500*/  IMAD.HI.U32 R17, R33, R58, RZ ;  /* 0x0000003a21117227 */ /* 0x000fe200078e00ff */
[C---:B------:R-:W-:Y:S01]  /*1510*/  ISETP.GT.U32.AND P2, PT, R65.reuse, R48, PT ;  /* 0x000000304100720c */ /* 0x040fe20003f44070 */
[----:B------:R-:W5:Y:S01]  /*1520*/  @P6 LDG.E.U8 R121, desc[UR18][R14.64] ;  /* 0x000000120e796981 */ /* 0x000f62000c1e1100 */
[----:B------:R-:W-:Y:S01]  /*1530*/  ISETP.LT.AND P3, PT, R16, R93, P0 ;  /* 0x0000005d1000720c */ /* 0x000fe20000761270 */
[----:B------:R-:W-:Y:S01]  /*1540*/  @!P5 IMAD.IADD R46, R46, 0x1, -R65 ;  /* 0x000000012e2ed824 */ /* 0x000fe200078e0a41 */
[C---:B------:R-:W-:Y:S01]  /*1550*/  ISETP.GT.U32.AND P6, PT, R65.reuse, R66, PT ;  /* 0x000000424100720c */ /* 0x040fe20003fc4070 */
[----:B------:R-:W-:Y:S01]  /*1560*/  IMAD.MOV R17, RZ, RZ, -R17 ;  /* 0x000000ffff117224 */ /* 0x000fe200078e0a11 */
[C---:B------:R-:W-:Y:S01]  /*1570*/  ISETP.GT.U32.AND P5, PT, R65.reuse, R64, PT ;  /* 0x000000404100720c */ /* 0x040fe20003fa4070 */
[----:B------:R-:W-:Y:S01]  /*1580*/  @!P4 IMAD.IADD R44, R44, 0x1, -R65 ;  /* 0x000000012c2cc824 */ /* 0x000fe200078e0a41 */
[C---:B------:R-:W-:Y:S01]  /*1590*/  ISETP.GT.U32.AND P4, PT, R65.reuse, R40, PT ;  /* 0x000000284100720c */ /* 0x040fe20003f84070 */
[----:B------:R-:W-:Y:S01]  /*15a0*/  IMAD R58, R65, R17, R58 ;  /* 0x00000011413a7224 */ /* 0x000fe200078e023a */
[----:B------:R-:W-:Y:S01]  /*15b0*/  LOP3.LUT R17, R3, 0xa, RZ, 0xfc, !PT ;  /* 0x0000000a03117812 */ /* 0x000fe200078efcff */
[----:B------:R-:W-:-:S02]  /*15c0*/  IMAD R56, R65, R21, R56 ;  /* 0x0000001541387224 */ /* 0x000fc400078e0238 */
[--C-:B------:R-:W-:Y:S01]  /*15d0*/  @!P2 IMAD.IADD R48, R48, 0x1, -R65.reuse ;  /* 0x000000013030a824 */ /* 0x100fe200078e0a41 */
[----:B------:R-:W-:Y:S01]  /*15e0*/  ISETP.GT.U32.AND P2, PT, R65, R58, PT ;  /* 0x0000003a4100720c */ /* 0x000fe20003f44070 */
[----:B------:R-:W2:Y:S01]  /*15f0*/  @P3 LDG.E.U8 R110, desc[UR18][R18.64] ;  /* 0x00000012126e3981 */ /* 0x000ea2000c1e1100 */
[----:B------:R-:W-:Y:S01]  /*1600*/  ISETP.LT.AND P3, PT, R17, R93, P0 ;  /* 0x0000005d1100720c */ /* 0x000fe20000761270 */
[--C-:B------:R-:W-:Y:S01]  /*1610*/  @!P6 IMAD.IADD R66, R66, 0x1, -R65.reuse ;  /* 0x000000014242e824 */ /* 0x100fe200078e0a41 */
[C---:B------:R-:W-:Y:S01]  /*1620*/  ISETP.GT.U32.AND P6, PT, R65.reuse, R56, PT ;  /* 0x000000384100720c */ /* 0x040fe20003fc4070 */
[--C-:B------:R-:W-:Y:S01]  /*1630*/  @!P5 IMAD.IADD R64, R64, 0x1, -R65.reuse ;  /* 0x000000014040d824 */ /* 0x100fe200078e0a41 */
[----:B------:R-:W-:Y:S01]  /*1640*/  IADD3 R20, P5, PT, R22, R87, RZ ;  /* 0x0000005716147210 */ /* 0x000fe20007fbe0ff */
[----:B------:R-:W-:Y:S01]  /*1650*/  @!P4 IMAD.IADD R40, R40, 0x1, -R65 ;  /* 0x000000012828c824 */ /* 0x000fe200078e0a41 */
[----:B------:R-:W-:Y:S02]  /*1660*/  ISETP.GT.U32.AND P4, PT, R65, R2, PT ;  /* 0x000000024100720c */ /* 0x000fe40003f84070 */
[----:B------:R-:W-:-:S02]  /*1670*/  LEA.HI.X.SX32 R21, R22, R85, 0x1, P5 ;  /* 0x0000005516157211 */ /* 0x000fc400028f0eff */
[----:B------:R-:W-:Y:S01]  /*1680*/  LOP3.LUT R22, R3, 0x12, RZ, 0xfc, !PT ;  /* 0x0000001203167812 */ /* 0x000fe200078efcff */
[--C-:B------:R-:W-:Y:S01]  /*1690*/  @!P2 IMAD.IADD R58, R58, 0x1, -R65.reuse ;  /* 0x000000013a3aa824 */ /* 0x100fe200078e0a41 */
[----:B------:R-:W-:Y:S01]  /*16a0*/  IADD3 R24, P2, PT, R26, R87, RZ ;  /* 0x000000571a187210 */ /* 0x000fe20007f5e0ff */
[----:B------:R-:W2:Y:S01]  /*16b0*/  @P3 LDG.E.U8 R112, desc[UR18][R20.64] ;  /* 0x0000001214703981 */ /* 0x000ea2000c1e1100 */
[----:B------:R-:W-:Y:S01]  /*16c0*/  ISETP.LT.AND P3, PT, R22, R93, P0 ;  /* 0x0000005d1600720c */ /* 0x000fe20000761270 */
[----:B------:R-:W-:Y:S01]  /*16d0*/  @!P6 IMAD.IADD R56, R56, 0x1, -R65 ;  /* 0x000000013838e824 */ /* 0x000fe200078e0a41 */
[C---:B------:R-:W-:Y:S02]  /*16e0*/  ISETP.GT.U32.AND P5, PT, R65.reuse, R50, PT ;  /* 0x000000324100720c */ /* 0x040fe40003fa4070 */
[----:B------:R-:W-:Y:S02]  /*16f0*/  LEA.HI.X.SX32 R25, R26, R85, 0x1, P2 ;  /* 0x000000551a197211 */ /* 0x000fe400010f0eff */
[----:B------:R-:W-:-:S02]  /*1700*/  ISETP.GT.U32.AND P6, PT, R65, R52, PT ;  /* 0x000000344100720c */ /* 0x000fc40003fc4070 */
[C---:B------:R-:W-:Y:S01]  /*1710*/  ISETP.GT.U32.AND P2, PT, R65.reuse, R46, PT ;  /* 0x0000002e4100720c */ /* 0x040fe20003f44070 */
[--C-:B------:R-:W-:Y:S01]  /*1720*/  @!P4 IMAD.IADD R2, R2, 0x1, -R65.reuse ;  /* 0x000000010202c824 */ /* 0x100fe200078e0a41 */
[----:B------:R-:W-:Y:S02]  /*1730*/  PRMT R114, RZ, 0x7610, R114 ;  /* 0x00007610ff727816 */ /* 0x000fe40000000072 */
[----:B------:R-:W-:Y:S01]  /*1740*/  ISETP.GT.U32.AND P4, PT, R65, R42, PT ;  /* 0x0000002a4100720c */ /* 0x000fe20003f84070 */
[----:B------:R-:W-:Y:S01]  /*1750*/  IMAD R70, R23, 0x2, R28 ;  /* 0x0000000217467824 */ /* 0x000fe200078e021c */
[----:B------:R-:W-:Y:S02]  /*1760*/  LOP3.LUT R23, R3, 0x1a, RZ, 0xfc, !PT ;  /* 0x0000001a03177812 */ /* 0x000fe400078efcff */
[----:B------:R-:W2:Y:S01]  /*1770*/  @P3 LDG.E.U8 R114, desc[UR18][R24.64] ;  /* 0x0000001218723981 */ /* 0x000ea2000c1e1100 */
[C---:B------:R-:W-:Y:S01]  /*1780*/  ISETP.GT.U32.AND P3, PT, R65.reuse, R68, PT ;  /* 0x000000444100720c */ /* 0x040fe20003f64070 */
[--C-:B------:R-:W-:Y:S01]  /*1790*/  @!P5 IMAD.IADD R50, R50, 0x1, -R65.reuse ;  /* 0x000000013232d824 */ /* 0x100fe200078e0a41 */
[----:B------:R-:W-:Y:S01]  /*17a0*/  ISETP.GT.U32.AND P5, PT, R65, R0, PT ;  /* 0x000000004100720c */ /* 0x000fe20003fa4070 */
[--C-:B------:R-:W-:Y:S01]  /*17b0*/  @!P6 IMAD.IADD R52, R52, 0x1, -R65.reuse ;  /* 0x000000013434e824 */ /* 0x100fe200078e0a41 */
[----:B------:R-:W-:Y:S01]  /*17c0*/  ISETP.LT.AND P6, PT, R23, R93, P0 ;  /* 0x0000005d1700720c */ /* 0x000fe200007c1270 */
[----:B------:R-:W-:Y:S01]  /*17d0*/  @!P2 IMAD.IADD R46, R46, 0x1, -R65 ;  /* 0x000000012e2ea824 */ /* 0x000fe200078e0a41 */
[----:B------:R-:W-:-:S02]  /*17e0*/  ISETP.GT.U32.AND P2, PT, R65, R66, PT ;  /* 0x000000424100720c */ /* 0x000fc40003f44070 */
[--C-:B------:R-:W-:Y:S01]  /*17f0*/  @!P4 IMAD.IADD R42, R42, 0x1, -R65.reuse ;  /* 0x000000012a2ac824 */ /* 0x100fe200078e0a41 */
[----:B------:R-:W-:Y:S02]  /*1800*/  IADD3 R26, P4, PT, R70, R87, RZ ;  /* 0x00000057461a7210 */ /* 0x000fe40007f9e0ff */
[----:B------:R-:W-:Y:S02]  /*1810*/  LOP3.LUT R28, R3, 0x4, RZ, 0xfc, !PT ;  /* 0x00000004031c7812 */ /* 0x000fe400078efcff */
[----:B------:R-:W-:Y:S01]  /*1820*/  PRMT R108, RZ, 0x7610, R108 ;  /* 0x00007610ff6c7816 */ /* 0x000fe2000000006c */
[--C-:B------:R-:W-:Y:S01]  /*1830*/  @!P3 IMAD.IADD R68, R68, 0x1, -R65.reuse ;  /* 0x000000014444b824 */ /* 0x100fe200078e0a41 */
[----:B------:R-:W-:Y:S02]  /*1840*/  LEA.HI.X.SX32 R27, R70, R85, 0x1, P4 ;  /* 0x00000055461b7211 */ /* 0x000fe400020f0eff */
[----:B------:R-:W-:Y:S01]  /*1850*/  ISETP.LT.AND P3, PT, R28, R93, P0 ;  /* 0x0000005d1c00720c */ /* 0x000fe20000761270 */
[--C-:B------:R-:W-:Y:S01]  /*1860*/  @!P5 IMAD.IADD R0, R0, 0x1, -R65.reuse ;  /* 0x000000010000d824 */ /* 0x100fe200078e0a41 */
[C---:B------:R-:W-:Y:S01]  /*1870*/  ISETP.GT.U32.AND P5, PT, R65.reuse, R44, PT ;  /* 0x0000002c4100720c */ /* 0x040fe20003fa4070 */
[----:B------:R-:W2:Y:S01]  /*1880*/  @P6 LDG.E.U8 R108, desc[UR18][R26.64] ;  /* 0x000000121a6c6981 */ /* 0x000ea2000c1e1100 */
[----:B------:R-:W-:Y:S01]  /*1890*/  @!P2 IMAD.IADD R66, R66, 0x1, -R65 ;  /* 0x000000014242a824 */ /* 0x000fe200078e0a41 */
[----:B------:R-:W-:-:S02]  /*18a0*/  ISETP.GT.U32.AND P6, PT, R65, R64, PT ;  /* 0x000000404100720c */ /* 0x000fc40003fc4070 */
[C---:B------:R-:W-:Y:S02]  /*18b0*/  IADD3 R30, P2, PT, R32.reuse, R87, RZ ;  /* 0x00000057201e7210 */ /* 0x040fe40007f5e0ff */
[----:B------:R-:W-:Y:S02]  /*18c0*/  PRMT R63, RZ, 0x7610, R63 ;  /* 0x00007610ff3f7816 */ /* 0x000fe4000000003f */
[----:B------:R-:W-:Y:S02]  /*18d0*/  LEA.HI.X.SX32 R31, R32, R85, 0x1, P2 ;  /* 0x00000055201f7211 */ /* 0x000fe400010f0eff */
[----:B------:R-:W-:-:S03]  /*18e0*/  LOP3.LUT R29, R3, 0xc, RZ, 0xfc, !PT ;  /* 0x0000000c031d7812 */ /* 0x000fc600078efcff */
[----:B------:R-:W2:Y:S01]  /*18f0*/  @P3 LDG.E.U8 R63, desc[UR18][R30.64] ;  /* 0x000000121e3f3981 */ /* 0x000ea2000c1e1100 */
[----:B------:R-:W-:Y:S01]  /*1900*/  ISETP.LT.AND P3, PT, R29, R93, P0 ;  /* 0x0000005d1d00720c */ /* 0x000fe20000761270 */
[--C-:B------:R-:W-:Y:S01]  /*1910*/  @!P5 IMAD.IADD R44, R44, 0x1, -R65.reuse ;  /* 0x000000012c2cd824 */ /* 0x100fe200078e0a41 */
[C---:B------:R-:W-:Y:S01]  /*1920*/  ISETP.GT.U32.AND P5, PT, R65.reuse, R2, PT ;  /* 0x000000024100720c */ /* 0x040fe20003fa4070 */
[----:B------:R-:W-:Y:S01]  /*1930*/  @!P6 IMAD.IADD R64, R64, 0x1, -R65 ;  /* 0x000000014040e824 */ /* 0x000fe200078e0a41 */
[----:B------:R-:W-:Y:S02]  /*1940*/  ISETP.GT.U32.AND P2, PT, R65, R58, PT ;  /* 0x0000003a4100720c */ /* 0x000fe40003f44070 */
[C---:B------:R-:W-:Y:S02]  /*1950*/  IADD3 R34, P6, PT, R60.reuse, R87, RZ ;  /* 0x000000573c227210 */ /* 0x040fe40007fde0ff */
[----:B------:R-:W-:Y:S02]  /*1960*/  PRMT R95, RZ, 0x7610, R95 ;  /* 0x00007610ff5f7816 */ /* 0x000fe4000000005f */
[----:B------:R-:W-:-:S02]  /*1970*/  LEA.HI.X.SX32 R35, R60, R85, 0x1, P6 ;  /* 0x000000553c237211 */ /* 0x000fc400030f0eff */
[----:B------:R-:W-:-:S03]  /*1980*/  ISETP.GT.U32.AND P4, PT, R65, R40, PT ;  /* 0x000000284100720c */ /* 0x000fc60003f84070 */
[----:B------:R-:W2:Y:S01]  /*1990*/  @P3 LDG.E.U8 R95, desc[UR18][R34.64] ;  /* 0x00000012225f3981 */ /* 0x000ea2000c1e1100 */
[----:B------:R-:W-:Y:S01]  /*19a0*/  ISETP.GE.AND P3, PT, R53, RZ, PT ;  /* 0x000000ff3500720c */ /* 0x000fe20003f66270 */
[--C-:B------:R-:W-:Y:S01]  /*19b0*/  @!P5 IMAD.IADD R2, R2, 0x1, -R65.reuse ;  /* 0x000000010202d824 */ /* 0x100fe200078e0a41 */
[----:B------:R-:W-:Y:S01]  /*19c0*/  ISETP.GT.U32.AND P5, PT, R65, R56, PT ;  /* 0x000000384100720c */ /* 0x000fe20003fa4070 */
[----:B------:R-:W-:Y:S01]  /*19d0*/  @!P2 IMAD.IADD R58, R58, 0x1, -R65 ;  /* 0x000000013a3aa824 */ /* 0x000fe200078e0a41 */
[----:B------:R-:W-:Y:S01]  /*19e0*/  ISETP.GE.AND P2, PT, R62, RZ, PT ;  /* 0x000000ff3e00720c */ /* 0x000fe20003f46270 */
[----:B------:R-:W-:-:S04]  /*19f0*/  IMAD.MOV.U32 R60, RZ, RZ, R0 ;  /* 0x000000ffff3c7224 */ /* 0x000fc800078e0000 */
[----:B------:R-:W-:Y:S01]  /*1a00*/  @!P4 IMAD.IADD R40, R40, 0x1, -R65 ;  /* 0x000000012828c824 */ /* 0x000fe200078e0a41 */
[----:B------:R-:W-:-:S03]  /*1a10*/  ISETP.GT.U32.AND P4, PT, R65, R48, PT ;  /* 0x000000304100720c */ /* 0x000fc60003f84070 */
[----:B------:R-:W-:Y:S01]  /*1a20*/  @!P3 IMAD.MOV R60, RZ, RZ, -R60 ;  /* 0x000000ffff3cb224 */ /* 0x000fe200078e0a3c */
[----:B------:R-:W-:Y:S01]  /*1a30*/  ISETP.GE.AND P3, PT, R55, RZ, PT ;  /* 0x000000ff3700720c */ /* 0x000fe20003f66270 */
[----:B------:R-:W-:Y:S01]  /*1a40*/  @!P5 IMAD.IADD R56, R56, 0x1, -R65 ;  /* 0x000000013838d824 */ /* 0x000fe200078e0a41 */
[----:B------:R-:W-:Y:S01]  /*1a50*/  ISETP.GE.AND P5, PT, R45, RZ, PT ;  /* 0x000000ff2d00720c */ /* 0x000fe20003fa6270 */
[----:B------:R-:W-:Y:S01]  /*1a60*/  @!P2 IMAD.MOV R52, RZ, RZ, -R52 ;  /* 0x000000ffff34a224 */ /* 0x000fe200078e0a34 */
[----:B------:R-:W-:Y:S01]  /*1a70*/  ISETP.GE.AND P2, PT, R59, RZ, PT ;  /* 0x000000ff3b00720c */ /* 0x000fe20003f46270 */
[----:B------:R-:W-:-:S04]  /*1a80*/  IMAD.U32 R45, RZ, RZ, UR14 ;  /* 0x0000000eff2d7e24 */ /* 0x000fc8000f8e00ff */
[----:B------:R-:W-:Y:S02]  /*1a90*/  IMAD R0, R45, 0x2, R70 ;  /* 0x000000022d007824 */ /* 0x000fe400078e0246 */
[----:B------:R-:W-:Y:S02]  /*1aa0*/  IMAD.MOV.U32 R70, RZ, RZ, R44 ;  /* 0x000000ffff467224 */ /* 0x000fe400078e002c */
[----:B------:R-:W-:Y:S01]  /*1ab0*/  @!P4 IMAD.IADD R48, R48, 0x1, -R65 ;  /* 0x000000013030c824 */ /* 0x000fe200078e0a41 */
[----:B------:R-:W-:Y:S01]  /*1ac0*/  ISETP.GE.AND P4, PT, R90, RZ, PT ;  /* 0x000000ff5a00720c */ /* 0x000fe20003f86270 */
[----:B------:R-:W-:Y:S01]  /*1ad0*/  @!P3 IMAD.MOV R70, RZ, RZ, -R70 ;  /* 0x000000ffff46b224 */ /* 0x000fe200078e0a46 */
[----:B------:R-:W-:Y:S01]  /*1ae0*/  ISETP.GE.AND P3, PT, R41, RZ, PT ;  /* 0x000000ff2900720c */ /* 0x000fe20003f66270 */
[----:B------:R-:W-:Y:S01]  /*1af0*/  @!P2 IMAD.MOV R68, RZ, RZ, -R68 ;  /* 0x000000ffff44a224 */ /* 0x000fe200078e0a44 */
[----:B------:R-:W-:Y:S01]  /*1b00*/  ISETP.GE.AND P2, PT, R57, RZ, PT ;  /* 0x000000ff3900720c */ /* 0x000fe20003f46270 */
[----:B------:R-:W-:Y:S01]  /*1b10*/  IMAD.MOV.U32 R74, RZ, RZ, R48 ;  /* 0x000000ffff4a7224 */ /* 0x000fe200078e0030 */
[----:B------:R-:W-:Y:S01]  /*1b20*/  LOP3.LUT R32, R39, 0x1f, RZ, 0xc0, !PT ;  /* 0x0000001f27207812 */ /* 0x000fe200078ec0ff */
[----:B------:R-:W-:-:S06]  /*1b30*/  IMAD.MOV.U32 R62, RZ, RZ, R42 ;  /* 0x000000ffff3e7224 */ /* 0x000fcc00078e002a */
[----:B------:R-:W-:Y:S01]  /*1b40*/  @!P4 IMAD.MOV R50, RZ, RZ, -R50 ;  /* 0x000000ffff32c224 */ /* 0x000fe200078e0a32 */
[----:B------:R-:W-:Y:S01]  /*1b50*/  ISETP.GE.AND P4, PT, R61, RZ, PT ;  /* 0x000000ff3d00720c */ /* 0x000fe20003f86270 */
[----:B------:R-:W-:Y:S01]  /*1b60*/  @!P3 IMAD.MOV R58, RZ, RZ, -R58 ;  /* 0x000000ffff3ab224 */ /* 0x000fe200078e0a3a */
[----:B------:R-:W-:Y:S02]  /*1b70*/  ISETP.NE.AND P3, PT, R83, RZ, PT ;  /* 0x000000ff5300720c */ /* 0x000fe40003f65270 */
[----:B------:R-:W-:Y:S01]  /*1b80*/  LOP3.LUT R83, RZ, R83, RZ, 0x33, !PT ;  /* 0x00000053ff537212 */ /* 0x000fe200078e33ff */
[----:B------:R-:W-:Y:S01]  /*1b90*/  @!P2 IMAD.MOV R74, RZ, RZ, -R74 ;  /* 0x000000ffff4aa224 */ /* 0x000fe200078e0a4a */
[----:B------:R-:W-:Y:S01]  /*1ba0*/  ISETP.GE.AND P2, PT, R43, RZ, PT ;  /* 0x000000ff2b00720c */ /* 0x000fe20003f46270 */
[----:B------:R-:W-:Y:S01]  /*1bb0*/  @!P5 IMAD.MOV R62, RZ, RZ, -R62 ;  /* 0x000000ffff3ed224 */ /* 0x000fe200078e0a3e */
[----:B------:R-:W-:Y:S01]  /*1bc0*/  ISETP.GE.AND P5, PT, R51, RZ, PT ;  /* 0x000000ff3300720c */ /* 0x000fe20003fa6270 */
[----:B------:R-:W-:Y:S01]  /*1bd0*/  IMAD R89, R32, UR15, RZ ;  /* 0x0000000f20597c24 */ /* 0x000fe2000f8e02ff */
[----:B------:R-:W-:-:S02]  /*1be0*/  SEL R43, R83, R50, !P3 ;  /* 0x00000032532b7207 */ /* 0x000fc40005800000 */
[----:B------:R-:W-:Y:S01]  /*1bf0*/  SEL R45, R83, R52, !P3 ;  /* 0x00000034532d7207 */ /* 0x000fe20005800000 */
[----:B------:R-:W-:Y:S01]  /*1c00*/  @!P4 IMAD.MOV R46, RZ, RZ, -R46 ;  /* 0x000000ffff2ec224 */ /* 0x000fe200078e0a2e */
[----:B------:R-:W-:Y:S01]  /*1c10*/  IADD3 R88, P6, PT, R89, UR26, RZ ;  /* 0x0000001a59587c10 */ /* 0x000fe2000ffde0ff */
[----:B0-----:R-:W-:Y:S01]  /*1c20*/  IMAD R43, R43, UR4, RZ ;  /* 0x000000042b2b7c24 */ /* 0x001fe2000f8e02ff */
[----:B------:R-:W-:Y:S01]  /*1c30*/  ISETP.GE.AND P4, PT, R47, RZ, PT ;  /* 0x000000ff2f00720c */ /* 0x000fe20003f86270 */
[----:B------:R-:W-:Y:S01]  /*1c40*/  IMAD R45, R45, UR4, RZ ;  /* 0x000000042d2d7c24 */ /* 0x000fe2000f8e02ff */
[----:B------:R-:W-:Y:S02]  /*1c50*/  LEA.HI.X.SX32 R89, R89, UR27, 0x1, P6 ;  /* 0x0000001b59597c11 */ /* 0x000fe4000b0f0eff */
[----:B------:R-:W-:Y:S02]  /*1c60*/  SEL R47, R83, R60, !P3 ;  /* 0x0000003c532f7207 */ /* 0x000fe40005800000 */
[----:B------:R-:W-:Y:S01]  /*1c70*/  IADD3 R42, P6, PT, R43, R88, RZ ;  /* 0x000000582b2a7210 */ /* 0x000fe20007fde0ff */
[----:B------:R-:W-:Y:S01]  /*1c80*/  @!P5 IMAD.MOV R66, RZ, RZ, -R66 ;  /* 0x000000ffff42d224 */ /* 0x000fe200078e0a42 */
[----:B------:R-:W-:Y:S01]  /*1c90*/  ISETP.GE.AND P5, PT, R49, RZ, PT ;  /* 0x000000ff3100720c */ /* 0x000fe20003fa6270 */
[----:B------:R-:W-:Y:S01]  /*1ca0*/  IMAD R47, R47, UR4, RZ ;  /* 0x000000042f2f7c24 */ /* 0x000fe2000f8e02ff */
[----:B------:R-:W-:Y:S01]  /*1cb0*/  LEA.HI.X.SX32 R43, R43, R89, 0x1, P6 ;  /* 0x000000592b2b7211 */ /* 0x000fe200030f0eff */
[----:B------:R-:W-:Y:S01]  /*1cc0*/  IMAD.MOV.U32 R72, RZ, RZ, R40 ;  /* 0x000000ffff487224 */ /* 0x000fe200078e0028 */
[----:B------:R-:W-:-:S02]  /*1cd0*/  SEL R49, R83, R62, !P3 ;  /* 0x0000003e53317207 */ /* 0x000fc40005800000 */
[----:B------:R-:W-:Y:S02]  /*1ce0*/  IADD3 R44, P6, PT, R45, R88, RZ ;  /* 0x000000582d2c7210 */ /* 0x000fe40007fde0ff */
[----:B------:R-:W-:Y:S01]  /*1cf0*/  LOP3.LUT R78, R90, 0x34, RZ, 0xfc, !PT ;  /* 0x000000345a4e7812 */ /* 0x000fe200078efcff */
[----:B------:R-:W-:Y:S01]  /*1d00*/  @!P4 IMAD.MOV R72, RZ, RZ, -R72 ;  /* 0x000000ffff48c224 */ /* 0x000fe200078e0a48 */
[----:B------:R-:W-:Y:S01]  /*1d10*/  SEL R51, R83, R46, !P3 ;  /* 0x0000002e53337207 */ /* 0x000fe20005800000 */
[----:B------:R-:W-:Y:S01]  /*1d20*/  IMAD R49, R49, UR4, RZ ;  /* 0x0000000431317c24 */ /* 0x000fe2000f8e02ff */
[----:B------:R-:W-:Y:S02]  /*1d30*/  LEA.HI.X.SX32 R45, R45, R89, 0x1, P6 ;  /* 0x000000592d2d7211 */ /* 0x000fe400030f0eff */
[----:B------:R-:W-:Y:S02]  /*1d40*/  IADD3 R46, P6, PT, R47, R88, RZ ;  /* 0x000000582f2e7210 */ /* 0x000fe40007fde0ff */
[----:B------:R-:W-:-:S02]  /*1d50*/  IABS R84, R78 ;  /* 0x0000004e00547213 */ /* 0x000fc40000000000 */
[----:B------:R-:W-:Y:S01]  /*1d60*/  ISETP.GE.AND P4, PT, R67, RZ, PT ;  /* 0x000000ff4300720c */ /* 0x000fe20003f86270 */
[----:B------:R-:W-:Y:S01]  /*1d70*/  IMAD R51, R51, UR4, RZ ;  /* 0x0000000433337c24 */ /* 0x000fe2000f8e02ff */
[-C--:B------:R-:W-:Y:S01]  /*1d80*/  LEA.HI.X.SX32 R47, R47, R89.reuse, 0x1, P6 ;  /* 0x000000592f2f7211 */ /* 0x080fe200030f0eff */
[----:B------:R-:W-:Y:S01]  /*1d90*/  IMAD.HI.U32 R40, R33, R84, RZ ;  /* 0x0000005421287227 */ /* 0x000fe200078e00ff */
[----:B------:R-:W-:Y:S02]  /*1da0*/  IADD3 R48, P6, PT, R49, R88, RZ ;  /* 0x0000005831307210 */ /* 0x000fe40007fde0ff */
[----:B------:R-:W-:Y:S01]  /*1db0*/  SEL R53, R83, R70, !P3 ;  /* 0x0000004653357207 */ /* 0x000fe20005800000 */
[----:B------:R-:W-:Y:S01]  /*1dc0*/  IMAD.MOV R40, RZ, RZ, -R40 ;  /* 0x000000ffff287224 */ /* 0x000fe200078e0a28 */
[-C--:B------:R-:W-:Y:S02]  /*1dd0*/  LEA.HI.X.SX32 R49, R49, R89.reuse, 0x1, P6 ;  /* 0x0000005931317211 */ /* 0x080fe400030f0eff */
[----:B------:R-:W-:Y:S01]  /*1de0*/  IADD3 R50, P6, PT, R51, R88, RZ ;  /* 0x0000005833327210 */ /* 0x000fe20007fde0ff */
[----:B------:R-:W-:Y:S01]  /*1df0*/  IMAD R53, R53, UR4, RZ ;  /* 0x0000000435357c24 */ /* 0x000fe2000f8e02ff */
[----:B------:R-:W-:Y:S01]  /*1e00*/  SEL R55, R83, R72, !P3 ;  /* 0x0000004853377207 */ /* 0x000fe20005800000 */
[----:B------:R-:W-:Y:S01]  /*1e10*/  IMAD R84, R65, R40, R84 ;  /* 0x0000002841547224 */ /* 0x000fe200078e0254 */
[----:B------:R-:W-:Y:S01]  /*1e20*/  LEA.HI.X.SX32 R51, R51, R89, 0x1, P6 ;  /* 0x0000005933337211 */ /* 0x000fe200030f0eff */
[----:B------:R-:W-:Y:S01]  /*1e30*/  @!P4 IMAD.MOV R56, RZ, RZ, -R56 ;  /* 0x000000ffff38c224 */ /* 0x000fe200078e0a38 */
[----:B------:R-:W-:Y:S01]  /*1e40*/  IADD3 R40, P4, PT, R54, R87, RZ ;  /* 0x0000005736287210 */ /* 0x000fe20007f9e0ff */
[----:B------:R-:W-:Y:S01]  /*1e50*/  IMAD R55, R55, UR4, RZ ;  /* 0x0000000437377c24 */ /* 0x000fe2000f8e02ff */
[----:B------:R-:W-:-:S02]  /*1e60*/  IADD3 R52, P6, PT, R53, R88, RZ ;  /* 0x0000005835347210 */ /* 0x000fc40007fde0ff */
[----:B------:R-:W-:Y:S02]  /*1e70*/  SEL R57, R83, R74, !P3 ;  /* 0x0000004a53397207 */ /* 0x000fe40005800000 */
[----:B------:R-:W-:Y:S02]  /*1e80*/  LOP3.LUT R90, R90, 0x3c, RZ, 0xfc, !PT ;  /* 0x0000003c5a5a7812 */ /* 0x000fe400078efcff */
[----:B------:R-:W-:Y:S01]  /*1e90*/  LEA.HI.X.SX32 R41, R54, R85, 0x1, P4 ;  /* 0x0000005536297211 */ /* 0x000fe200020f0eff */
[----:B------:R-:W-:Y:S01]  /*1ea0*/  IMAD R57, R57, UR4, RZ ;  /* 0x0000000439397c24 */ /* 0x000fe2000f8e02ff */
[----:B------:R-:W-:Y:S02]  /*1eb0*/  LEA.HI.X.SX32 R53, R53, R89, 0x1, P6 ;  /* 0x0000005935357211 */ /* 0x000fe400030f0eff */
[----:B------:R-:W-:Y:S02]  /*1ec0*/  SEL R59, R83, R58, !P3 ;  /* 0x0000003a533b7207 */ /* 0x000fe40005800000 */
[----:B------:R-:W-:-:S02]  /*1ed0*/  IADD3 R54, P6, PT, R55, R88, RZ ;  /* 0x0000005837367210 */ /* 0x000fc40007fde0ff */
[----:B------:R-:W-:Y:S01]  /*1ee0*/  IABS R82, R90 ;  /* 0x0000005a00527213 */ /* 0x000fe20000000000 */
[----:B------:R-:W-:Y:S01]  /*1ef0*/  IMAD R59, R59, UR4, RZ ;  /* 0x000000043b3b7c24 */ /* 0x000fe2000f8e02ff */
[----:B------:R-:W-:Y:S02]  /*1f00*/  SEL R61, R83, R56, !P3 ;  /* 0x00000038533d7207 */ /* 0x000fe40005800000 */
[----:B------:R-:W-:Y:S02]  /*1f10*/  LEA.HI.X.SX32 R55, R55, R89, 0x1, P6 ;  /* 0x0000005937377211 */ /* 0x000fe400030f0eff */
[----:B------:R-:W-:Y:S01]  /*1f20*/  IADD3 R56, P6, PT, R57, R88, RZ ;  /* 0x0000005839387210 */ /* 0x000fe20007fde0ff */
[----:B------:R-:W-:-:S03]  /*1f30*/  IMAD.HI.U32 R33, R33, R82, RZ ;  /* 0x0000005221217227 */ /* 0x000fc600078e00ff */
[----:B------:R-:W-:Y:S01]  /*1f40*/  LEA.HI.X.SX32 R57, R57, R89, 0x1, P6 ;  /* 0x0000005939397211 */ /* 0x000fe200030f0eff */
[----:B------:R-:W-:Y:S01]  /*1f50*/  IMAD R61, R61, UR4, RZ ;  /* 0x000000043d3d7c24 */ /* 0x000fe2000f8e02ff */
[----:B------:R-:W-:Y:S01]  /*1f60*/  IADD3 R58, P6, PT, R59, R88, RZ ;  /* 0x000000583b3a7210 */ /* 0x000fe20007fde0ff */
[----:B------:R-:W-:-:S03]  /*1f70*/  IMAD.MOV R33, RZ, RZ, -R33 ;  /* 0x000000ffff217224 */ /* 0x000fc600078e0a21 */
[----:B------:R-:W-:Y:S01]  /*1f80*/  LEA.HI.X.SX32 R59, R59, R89, 0x1, P6 ;  /* 0x000000593b3b7211 */ /* 0x000fe200030f0eff */
[----:B------:R-:W-:Y:S01]  /*1f90*/  IMAD R82, R65, R33, R82 ;  /* 0x0000002141527224 */ /* 0x000fe200078e0252 */
[----:B------:R-:W-:Y:S02]  /*1fa0*/  IADD3 R60, P6, PT, R61, R88, RZ ;  /* 0x000000583d3c7210 */ /* 0x000fe40007fde0ff */
[----:B------:R-:W-:Y:S02]  /*1fb0*/  LOP3.LUT R33, R3, 0x14, RZ, 0xfc, !PT ;  /* 0x0000001403217812 */ /* 0x000fe400078efcff */
[----:B------:R-:W-:Y:S02]  /*1fc0*/  LEA.HI.X.SX32 R61, R61, R89, 0x1, P6 ;  /* 0x000000593d3d7211 */ /* 0x000fe400030f0eff */
[----:B------:R-:W-:Y:S02]  /*1fd0*/  ISETP.LT.AND P6, PT, R33, R93, P0 ;  /* 0x0000005d2100720c */ /* 0x000fe400007c1270 */
[----:B------:R-:W-:-:S02]  /*1fe0*/  SEL R69, R83, R66, !P3 ;  /* 0x0000004253457207 */ /* 0x000fc40005800000 */
[----:B------:R-:W-:-:S03]  /*1ff0*/  PRMT R113, RZ, 0x7610, R113 ;  /* 0x00007610ff717816 */ /* 0x000fc60000000071 */
[----:B------:R-:W-:Y:S01]  /*2000*/  IMAD R69, R69, UR4, RZ ;  /* 0x0000000445457c24 */ /* 0x000fe2000f8e02ff */
[----:B------:R-:W-:Y:S01]  /*2010*/  SEL R67, R83, R68, !P3 ;  /* 0x0000004453437207 */ /* 0x000fe20005800000 */
[----:B------:R-:W-:-:S04]  /*2020*/  IMAD.MOV.U32 R74, RZ, RZ, R2 ;  /* 0x000000ffff4a7224 */ /* 0x000fc800078e0002 */
[----:B------:R-:W5:Y:S01]  /*2030*/  @P6 LDG.E.U8 R113, desc[UR18][R40.64] ;  /* 0x0000001228716981 */ /* 0x000f62000c1e1100 */
[C---:B------:R-:W-:Y:S01]  /*2040*/  IADD3 R68, P6, PT, R69.reuse, R88, RZ ;  /* 0x0000005845447210 */ /* 0x040fe20007fde0ff */
[----:B------:R-:W-:Y:S01]  /*2050*/  @!P2 IMAD.MOV R74, RZ, RZ, -R74 ;  /* 0x000000ffff4aa224 */ /* 0x000fe200078e0a4a */
[C---:B------:R-:W-:Y:S01]  /*2060*/  IADD3 R70, P2, PT, R0.reuse, R87, RZ ;  /* 0x0000005700467210 */ /* 0x040fe20007f5e0ff */
[----:B------:R-:W-:Y:S01]  /*2070*/  IMAD.MOV.U32 R72, RZ, RZ, R64 ;  /* 0x000000ffff487224 */ /* 0x000fe200078e0040 */
[----:B------:R-:W-:Y:S02]  /*2080*/  LEA.HI.X.SX32 R69, R69, R89, 0x1, P6 ;  /* 0x0000005945457211 */ /* 0x000fe400030f0eff */
[----:B------:R-:W-:Y:S01]  /*2090*/  ISETP.GT.U32.AND P6, PT, R65, R82, PT ;  /* 0x000000524100720c */ /* 0x000fe20003fc4070 */
[----:B------:R-:W-:Y:S01]  /*20a0*/  IMAD R67, R67, UR4, RZ ;  /* 0x0000000443437c24 */ /* 0x000fe2000f8e02ff */
[----:B------:R-:W-:Y:S01]  /*20b0*/  LEA.HI.X.SX32 R71, R0, R85, 0x1, P2 ;  /* 0x0000005500477211 */ /* 0x000fe200010f0eff */
[----:B------:R-:W-:Y:S01]  /*20c0*/  @!P5 IMAD.MOV R72, RZ, RZ, -R72 ;  /* 0x000000ffff48d224 */ /* 0x000fe200078e0a48 */
[----:B------:R-:W-:-:S02]  /*20d0*/  ISETP.GT.U32.AND P2, PT, R65, R84, PT ;  /* 0x000000544100720c */ /* 0x000fc40003f44070 */
[----:B------:R-:W-:Y:S02]  /*20e0*/  LEA.HI R2, R39, 0xe, RZ, 0x1a ;  /* 0x0000000e27027811 */ /* 0x000fe400078fd0ff */
[----:B------:R-:W-:Y:S02]  /*20f0*/  IADD3 R66, P5, PT, R67, R88, RZ ;  /* 0x0000005843427210 */ /* 0x000fe40007fbe0ff */
[----:B------:R-:W-:Y:S01]  /*2100*/  SEL R75, R83, R72, !P3 ;  /* 0x00000048534b7207 */ /* 0x000fe20005800000 */
[----:B------:R-:W-:Y:S01]  /*2110*/  IMAD R0, R2, UR14, RZ ;  /* 0x0000000e02007c24 */ /* 0x000fe2000f8e02ff */
[----:B------:R-:W-:Y:S02]  /*2120*/  LOP3.LUT R64, R3, 0x1c, RZ, 0xfc, !PT ;  /* 0x0000001c03407812 */ /* 0x000fe400078efcff */
[----:B------:R-:W-:Y:S01]  /*2130*/  SEL R77, R83, R74, !P3 ;  /* 0x0000004a534d7207 */ /* 0x000fe20005800000 */
[----:B------:R-:W-:Y:S01]  /*2140*/  IMAD R75, R75, UR4, RZ ;  /* 0x000000044b4b7c24 */ /* 0x000fe2000f8e02ff */
[----:B------:R-:W-:Y:S01]  /*2150*/  LEA.HI.X.SX32 R67, R67, R89, 0x1, P5 ;  /* 0x0000005943437211 */ /* 0x000fe200028f0eff */
[--C-:B------:R-:W-:Y:S01]  /*2160*/  @!P6 IMAD.IADD R82, R82, 0x1, -R65.reuse ;  /* 0x000000015252e824 */ /* 0x100fe200078e0a41 */
[----:B------:R-:W-:Y:S01]  /*2170*/  ISETP.LT.AND P5, PT, R64, R93, P0 ;  /* 0x0000005d4000720c */ /* 0x000fe200007a1270 */
[----:B------:R-:W-:Y:S01]  /*2180*/  IMAD R77, R77, UR4, RZ ;  /* 0x000000044d4d7c24 */ /* 0x000fe2000f8e02ff */
[----:B------:R-:W-:Y:S01]  /*2190*/  IADD3 R72, P6, PT, R0, R87, RZ ;  /* 0x0000005700487210 */ /* 0x000fe20007fde0ff */
[----:B------:R-:W-:Y:S01]  /*21a0*/  @!P2 IMAD.IADD R84, R84, 0x1, -R65 ;  /* 0x000000015454a824 */ /* 0x000fe200078e0a41 */
[----:B------:R-:W-:-:S02]  /*21b0*/  IADD3 R74, P2, PT, R75, R88, RZ ;  /* 0x000000584b4a7210 */ /* 0x000fc40007f5e0ff */
[----:B------:R-:W-:Y:S02]  /*21c0*/  LEA.HI.X.SX32 R73, R0, R85, 0x1, P6 ;  /* 0x0000005500497211 */ /* 0x000fe400030f0eff */
[----:B------:R-:W-:Y:S02]  /*21d0*/  IADD3 R76, P6, PT, R77, R88, RZ ;  /* 0x000000584d4c7210 */ /* 0x000fe40007fde0ff */
[----:B------:R-:W-:Y:S02]  /*21e0*/  PRMT R115, RZ, 0x7610, R115 ;  /* 0x00007610ff737816 */ /* 0x000fe40000000073 */
[-C--:B------:R-:W-:Y:S02]  /*21f0*/  LEA.HI.X.SX32 R75, R75, R89.reuse, 0x1, P2 ;  /* 0x000000594b4b7211 */ /* 0x080fe400010f0eff */
[----:B------:R-:W-:Y:S02]  /*2200*/  ISETP.GT.U32.AND P2, PT, R65, R82, PT ;  /* 0x000000524100720c */ /* 0x000fe40003f44070 */
[----:B------:R-:W-:Y:S01]  /*2210*/  LEA.HI.X.SX32 R77, R77, R89, 0x1, P6 ;  /* 0x000000594d4d7211 */ /* 0x000fe200030f0eff */
[----:B------:R-:W5:Y:S01]  /*2220*/  @P5 LDG.E.U8 R115, desc[UR18][R70.64] ;  /* 0x0000001246735981 */ /* 0x000f62000c1e1100 */
[----:B------:R-:W-:-:S02]  /*2230*/  ISETP.GT.U32.AND P6, PT, R65, R84, PT ;  /* 0x000000544100720c */ /* 0x000fc40003fc4070 */
[----:B------:R-:W-:Y:S02]  /*2240*/  ISETP.LT.AND P5, PT, R2, R93, P0 ;  /* 0x0000005d0200720c */ /* 0x000fe400007a1270 */
[----:B------:R-:W-:Y:S02]  /*2250*/  LEA.HI R0, R39, 0x1e, RZ, 0x1a ;  /* 0x0000001e27007811 */ /* 0x000fe400078fd0ff */
[----:B------:R-:W-:-:S03]  /*2260*/  PRMT R102, RZ, 0x7610, R102 ;  /* 0x00007610ff667816 */ /* 0x000fc60000000066 */
[--C-:B------:R-:W-:Y:S01]  /*2270*/  @!P2 IMAD.IADD R82, R82, 0x1, -R65.reuse ;  /* 0x000000015252a824 */ /* 0x100fe200078e0a41 */
[----:B------:R-:W-:Y:S01]  /*2280*/  ISETP.GE.AND P2, PT, R78, RZ, PT ;  /* 0x000000ff4e00720c */ /* 0x000fe20003f46270 */
[----:B------:R-:W-:Y:S02]  /*2290*/  IMAD R104, R0, UR14, RZ ;  /* 0x0000000e00687c24 */ /* 0x000fe4000f8e02ff */
[----:B------:R-:W-:Y:S01]  /*22a0*/  @!P6 IMAD.IADD R84, R84, 0x1, -R65 ;  /* 0x000000015454e824 */ /* 0x000fe200078e0a41 */
[----:B------:R-:W-:Y:S01]  /*22b0*/  IADD3 R78, P6, PT, R80, R87, RZ ;  /* 0x00000057504e7210 */ /* 0x000fe20007fde0ff */
[----:B------:R-:W5:Y:S01]  /*22c0*/  @P5 LDG.E.U8 R102, desc[UR18][R72.64] ;  /* 0x0000001248665981 */ /* 0x000f62000c1e1100 */
[----:B------:R-:W-:Y:S02]  /*22d0*/  ISETP.LT.AND P5, PT, R0, R93, P0 ;  /* 0x0000005d0000720c */ /* 0x000fe400007a1270 */
[----:B------:R-:W-:Y:S02]  /*22e0*/  LEA.HI.X.SX32 R79, R80, R85, 0x1, P6 ;  /* 0x00000055504f7211 */ /* 0x000fe400030f0eff */
[----:B------:R-:W-:-:S04]  /*22f0*/  IADD3 R80, P6, PT, R104, R87, RZ ;  /* 0x0000005768507210 */ /* 0x000fc80007fde0ff */
[----:B------:R-:W-:Y:S02]  /*2300*/  LEA.HI.X.SX32 R81, R104, R85, 0x1, P6 ;  /* 0x0000005568517211 */ /* 0x000fe400030f0eff */
[----:B------:R-:W-:-:S06]  /*2310*/  PRMT R104, RZ, 0x7610, R104 ;  /* 0x00007610ff687816 */ /* 0x000fcc0000000068 */
[----:B------:R-:W5:Y:S01]  /*2320*/  @P5 LDG.E.U8 R104, desc[UR18][R80.64] ;  /* 0x0000001250685981 */ /* 0x000f62000c1e1100 */
[----:B------:R-:W-:Y:S01]  /*2330*/  ISETP.GE.AND P5, PT, R90, RZ, PT ;  /* 0x000000ff5a00720c */ /* 0x000fe20003fa6270 */
[----:B------:R-:W-:Y:S01]  /*2340*/  IMAD.MOV.U32 R90, RZ, RZ, R82 ;  /* 0x000000ffff5a7224 */ /* 0x000fe200078e0052 */
[C---:B------:R-:W-:Y:S02]  /*2350*/  LOP3.LUT R65, R3.reuse, 0x6, RZ, 0xfc, !PT ;  /* 0x0000000603417812 */ /* 0x040fe400078efcff */
[----:B------:R-:W-:Y:S01]  /*2360*/  LOP3.LUT R82, R3, 0x16, RZ, 0xfc, !PT ;  /* 0x0000001603527812 */ /* 0x000fe200078efcff */
[----:B------:R-:W-:Y:S01]  /*2370*/  @!P2 IMAD.MOV R84, RZ, RZ, -R84 ;  /* 0x000000ffff54a224 */ /* 0x000fe200078e0a54 */
[-C--:B------:R-:W-:Y:S02]  /*2380*/  ISETP.LT.AND P4, PT, R32, R93.reuse, P0 ;  /* 0x0000005d2000720c */ /* 0x080fe40000781270 */
[-C--:B------:R-:W-:Y:S02]  /*2390*/  ISETP.LT.AND P6, PT, R65, R93.reuse, P0 ;  /* 0x0000005d4100720c */ /* 0x080fe400007c1270 */
[----:B------:R-:W-:-:S02]  /*23a0*/  ISETP.LT.AND P0, PT, R82, R93, P0 ;  /* 0x0000005d5200720c */ /* 0x000fc40000701270 */
[----:B------:R-:W-:Y:S01]  /*23b0*/  SEL R91, R83, R84, !P3 ;  /* 0x00000054535b7207 */ /* 0x000fe20005800000 */
[----:B------:R-:W-:Y:S01]  /*23c0*/  @!P5 IMAD.MOV R90, RZ, RZ, -R90 ;  /* 0x000000ffff5ad224 */ /* 0x000fe200078e0a5a */
[C---:B------:R-:W-:Y:S02]  /*23d0*/  IADD3 R84, P2, PT, R86.reuse, R87, RZ ;  /* 0x0000005756547210 */ /* 0x040fe40007f5e0ff */
[----:B------:R-:W-:Y:S01]  /*23e0*/  PRMT R116, RZ, 0x7610, R116 ;  /* 0x00007610ff747816 */ /* 0x000fe20000000074 */
[----:B------:R-:W-:Y:S01]  /*23f0*/  IMAD R87, R91, UR4, RZ ;  /* 0x000000045b577c24 */ /* 0x000fe2000f8e02ff */
[----:B------:R-:W-:Y:S02]  /*2400*/  LEA.HI.X.SX32 R85, R86, R85, 0x1, P2 ;  /* 0x0000005556557211 */ /* 0x000fe400010f0eff */
[----:B------:R-:W-:-:S03]  /*2410*/  SEL R83, R83, R90, !P3 ;  /* 0x0000005a53537207 */ /* 0x000fc60005800000 */
[----:B------:R-:W5:Y:S01]  /*2420*/  @P0 LDG.E.U8 R116, desc[UR18][R84.64] ;  /* 0x0000001254740981 */ /* 0x000f62000c1e1100 */
[-C--:B------:R-:W-:Y:S01]  /*2430*/  IADD3 R86, P0, PT, R87, R88.reuse, RZ ;  /* 0x0000005857567210 */ /* 0x080fe20007f1e0ff */
[----:B------:R-:W-:Y:S01]  /*2440*/  IMAD R83, R83, UR4, RZ ;  /* 0x0000000453537c24 */ /* 0x000fe2000f8e02ff */
[----:B------:R-:W-:Y:S02]  /*2450*/  PRMT R106, RZ, 0x7610, R106 ;  /* 0x00007610ff6a7816 */ /* 0x000fe4000000006a */
[----:B------:R-:W-:Y:S02]  /*2460*/  LEA.HI.X.SX32 R87, R87, R89, 0x1, P0 ;  /* 0x0000005957577211 */ /* 0x000fe400000f0eff */
[----:B------:R-:W-:Y:S02]  /*2470*/  IADD3 R88, P0, PT, R83, R88, RZ ;  /* 0x0000005853587210 */ /* 0x000fe40007f1e0ff */
[----:B------:R-:W-:Y:S01]  /*2480*/  PRMT R97, RZ, 0x7610, R97 ;  /* 0x00007610ff617816 */ /* 0x000fe20000000061 */
[----:B------:R-:W5:Y:S01]  /*2490*/  @P6 LDG.E.U8 R106, desc[UR18][R78.64] ;  /* 0x000000124e6a6981 */ /* 0x000f62000c1e1100 */
[----:B------:R-:W-:-:S02]  /*24a0*/  PRMT R99, RZ, 0x7610, R99 ;  /* 0x00007610ff637816 */ /* 0x000fc40000000063 */
[----:B------:R-:W-:Y:S02]  /*24b0*/  PRMT R101, RZ, 0x7610, R101 ;  /* 0x00007610ff657816 */ /* 0x000fe40000000065 */
[----:B------:R-:W-:Y:S01]  /*24c0*/  PRMT R103, RZ, 0x7610, R103 ;  /* 0x00007610ff677816 */ /* 0x000fe20000000067 */
[----:B------:R-:W5:Y:S01]  /*24d0*/  @P4 LDG.E.U8 R97, desc[UR18][R42.64] ;  /* 0x000000122a614981 */ /* 0x000f62000c1e1100 */
[----:B------:R-:W-:Y:S02]  /*24e0*/  PRMT R105, RZ, 0x7610, R105 ;  /* 0x00007610ff697816 */ /* 0x000fe40000000069 */
[----:B------:R-:W-:Y:S01]  /*24f0*/  PRMT R107, RZ, 0x7610, R107 ;  /* 0x00007610ff6b7816 */ /* 0x000fe2000000006b */
[----:B------:R-:W5:Y:S01]  /*2500*/  @P4 LDG.E.U8 R99, desc[UR18][R46.64] ;  /* 0x000000122e634981 */ /* 0x000f62000c1e1100 */
[----:B------:R-:W-:Y:S02]  /*2510*/  PRMT R109, RZ, 0x7610, R109 ;  /* 0x00007610ff6d7816 */ /* 0x000fe4000000006d */
[----:B------:R-:W-:Y:S01]  /*2520*/  PRMT R111, RZ, 0x7610, R111 ;  /* 0x00007610ff6f7816 */ /* 0x000fe2000000006f */
[----:B------:R-:W5:Y:S01]  /*2530*/  @P4 LDG.E.U8 R101, desc[UR18][R50.64] ;  /* 0x0000001232654981 */ /* 0x000f62000c1e1100 */
[----:B------:R-:W-:-:S02]  /*2540*/  PRMT R62, RZ, 0x7610, R62 ;  /* 0x00007610ff3e7816 */ /* 0x000fc4000000003e */
        /* <DEDUP_REMOVED lines=11> */
[----:B------:R-:W-:-:S03]  /*2600*/  LEA.HI.X.SX32 R89, R83, R89, 0x1, P0 ;  /* 0x0000005953597211 */ /* 0x000fc600000f0eff */
[----:B------:R-:W5:Y:S04]  /*2610*/  @P4 LDG.E.U8 R111, desc[UR18][R60.64] ;  /* 0x000000123c6f4981 */ /* 0x000f68000c1e1100 */
[----:B------:R-:W5:Y:S04]  /*2620*/  @P4 LDG.E.U8 R62, desc[UR18][R44.64] ;  /* 0x000000122c3e4981 */ /* 0x000f68000c1e1100 */
[----:B------:R-:W5:Y:S04]  /*2630*/  @P4 LDG.E.U8 R92, desc[UR18][R48.64] ;  /* 0x00000012305c4981 */ /* 0x000f68000c1e1100 */
[----:B------:R-:W5:Y:S04]  /*2640*/  @P4 LDG.E.U8 R94, desc[UR18][R66.64] ;  /* 0x00000012425e4981 */ /* 0x000f68000c1e1100 */
[----:B------:R-:W5:Y:S04]  /*2650*/  @P4 LDG.E.U8 R96, desc[UR18][R68.64] ;  /* 0x0000001244604981 */ /* 0x000f68000c1e1100 */
[----:B------:R-:W5:Y:S04]  /*2660*/  @P4 LDG.E.U8 R98, desc[UR18][R74.64] ;  /* 0x000000124a624981 */ /* 0x000f68000c1e1100 */
[----:B------:R-:W5:Y:S04]  /*2670*/  @P4 LDG.E.U8 R100, desc[UR18][R76.64] ;  /* 0x000000124c644981 */ /* 0x000f68000c1e1100 */
[----:B------:R-:W5:Y:S04]  /*2680*/  @P4 LDG.E.U8 R118, desc[UR18][R86.64] ;  /* 0x0000001256764981 */ /* 0x000f68000c1e1100 */
[----:B------:R-:W5:Y:S01]  /*2690*/  @P4 LDG.E.U8 R120, desc[UR18][R88.64] ;  /* 0x0000001258784981 */ /* 0x000f62000c1e1100 */
[----:B------:R-:W-:-:S04]  /*26a0*/  @!UP1 UIADD3 UR4, UPT, UPT, -UR6, 0x100000, URZ ;  /* 0x0010000006049890 */ /* 0x000fc8000fffe1ff */
[----:B------:R-:W-:Y:S02]  /*26b0*/  @!UP1 USHF.L.U32 UR5, UR4, 0xb, URZ ;  /* 0x0000000b04059899 */ /* 0x000fe400080006ff */
[----:B------:R-:W-:Y:S01]  /*26c0*/  @!UP1 USHF.L.U32 UR4, UR4, 0x1, URZ ;  /* 0x0000000104049899 */ /* 0x000fe200080006ff */
[----:B------:R-:W-:Y:S01]  /*26d0*/  VOTEU.ALL UP1, P1 ;  /* 0x0000000000ff7886 */ /* 0x000fe20000820000 */
[C---:B------:R-:W-:Y:S02]  /*26e0*/  LOP3.LUT R83, R36.reuse, 0x10, RZ, 0x3c, !PT ;  /* 0x0000001024537812 */ /* 0x040fe400078e3cff */
[C---:B------:R-:W-:Y:S02]  /*26f0*/  LOP3.LUT R90, R36.reuse, 0x20, RZ, 0x3c, !PT ;  /* 0x00000020245a7812 */ /* 0x040fe400078e3cff */
[----:B------:R-:W-:-:S06]  /*2700*/  LOP3.LUT R91, R36, 0x30, RZ, 0x3c, !PT ;  /* 0x00000030245b7812 */ /* 0x000fcc00078e3cff */
[----:B------:R0:W1:Y:S01]  /*2710*/  @!UP1 SYNCS.EXCH.64 URZ, [UR20+0x2008], UR4 ;  /* 0x0020080414ff95b2 */ /* 0x0000620008000100 */
[----:B----4-:R0:W-:Y:S04]  /*2720*/  STS.U8 [R36+UR20], R119 ;  /* 0x0000007724007988 */ /* 0x0101e80008000014 */
[----:B---3--:R0:W-:Y:S04]  /*2730*/  STS.U8 [R36+UR20+0x200], R117 ;  /* 0x0002007524007988 */ /* 0x0081e80008000014 */
[----:B--2---:R0:W-:Y:S04]  /*2740*/  STS.U8 [R36+UR20+0x400], R123 ;  /* 0x0004007b24007988 */ /* 0x0041e80008000014 */
[----:B-----5:R0:W-:Y:S04]  /*2750*/  STS.U8 [R36+UR20+0x600], R121 ;  /* 0x0006007924007988 */ /* 0x0201e80008000014 */
[----:B------:R0:W-:Y:S04]  /*2760*/  STS.U8 [R83+UR20+0x80], R110 ;  /* 0x0000806e53007988 */ /* 0x0001e80008000014 */
[----:B------:R0:W-:Y:S04]  /*2770*/  STS.U8 [R83+UR20+0x280], R112 ;  /* 0x0002807053007988 */ /* 0x0001e80008000014 */
[----:B------:R0:W-:Y:S04]  /*2780*/  STS.U8 [R83+UR20+0x480], R114 ;  /* 0x0004807253007988 */ /* 0x0001e80008000014 */
[----:B------:R0:W-:Y:S04]  /*2790*/  STS.U8 [R83+UR20+0x680], R108 ;  /* 0x0006806c53007988 */ /* 0x0001e80008000014 */
[----:B------:R0:W-:Y:S04]  /*27a0*/  STS.U8 [R90+UR20+0x100], R63 ;  /* 0x0001003f5a007988 */ /* 0x0001e80008000014 */
[----:B------:R0:W-:Y:S01]  /*27b0*/  STS.U8 [R90+UR20+0x300], R95 ;  /* 0x0003005f5a007988 */ /* 0x0001e20008000014 */
[----:B------:R-:W-:-:S04]  /*27c0*/  ISETP.NE.U32.AND P0, PT, RZ, UR7, PT ;  /* 0x00000007ff007c0c */ /* 0x000fc8000bf05070 */
[C---:B------:R-:W-:Y:S02]  /*27d0*/  ISETP.LT.OR P2, PT, R4.reuse, 0x20, P0 ;  /* 0x000000200400780c */ /* 0x040fe40000741670 */
[----:B------:R-:W-:Y:S01]  /*27e0*/  ISETP.GE.AND P3, PT, R4, 0x40, PT ;  /* 0x000000400400780c */ /* 0x000fe20003f66270 */
[----:B------:R0:W-:Y:S04]  /*27f0*/  STS.U8 [R90+UR20+0x500], R113 ;  /* 0x000500715a007988 */ /* 0x0001e80008000014 */
        /* <DEDUP_REMOVED lines=20> */
[----:B------:R0:W-:Y:S01]  /*2940*/  STS.U8 [R83+UR20+0xf80], R120 ;  /* 0x000f807853007988 */ /* 0x0001e20008000014 */
[----:B-1----:R1:W-:Y:S06]  /*2950*/  MEMBAR.ALL.CTA ;  /* 0x0000000000007992 */ /* 0x0023ec0000008000 */
[----:B-1----:R-:W1:Y:S02]  /*2960*/  FENCE.VIEW.ASYNC.S ;  /* 0x00000000000073c6 */ /* 0x002e640000000000 */
[----:B-1----:R-:W-:Y:S06]  /*2970*/  BAR.SYNC.DEFER_BLOCKING 0x0 ;  /* 0x0000000000007b1d */ /* 0x002fec0000010000 */
[----:B------:R-:W-:Y:S05]  /*2980*/  @P2 BRA `(.L_x_6) ;  /* 0x00000000003c2947 */ /* 0x000fea0003800000 */
[----:B0-----:R-:W-:Y:S02]  /*2990*/  UIADD3 UR4, UPT, UPT, UR20, 0x800, URZ ;  /* 0x0000080014047890 */ /* 0x001fe4000fffe0ff */
[----:B------:R-:W-:Y:S02]  /*29a0*/  USHF.R.U32.HI UR6, URZ, 0x4, UR20 ;  /* 0x00000004ff067899 */ /* 0x000fe40008011614 */
[----:B------:R-:W-:Y:S02]  /*29b0*/  USHF.R.U32.HI UR4, URZ, 0x4, UR4 ;  /* 0x00000004ff047899 */ /* 0x000fe40008011604 */
[----:B------:R-:W-:Y:S02]  /*29c0*/  USGXT.U32 UR6, UR6, 0xe ;  /* 0x0000000e0606789a */ /* 0x000fe40008000000 */
[----:B------:R-:W-:Y:S01]  /*29d0*/  USGXT.U32 UR8, UR4, 0xe ;  /* 0x0000000e0408789a */ /* 0x000fe20008000000 */
[----:B------:R-:W-:Y:S02]  /*29e0*/  UMOV UR5, URZ ;  /* 0x000000ff00057c82 */ /* 0x000fe40008000000 */
[----:B------:R-:W-:Y:S01]  /*29f0*/  UMOV UR4, UR10 ;  /* 0x0000000a00047c82 */ /* 0x000fe20008000000 */
[----:B------:R-:W-:Y:S01]  /*2a00*/  UMOV UR16, 0x0 ;  /* 0x0000000000107882 */ /* 0x000fe20000000000 */
[----:B------:R-:W-:Y:S01]  /*2a10*/  UMOV UR17, 0x4108490 ;  /* 0x0410849000117882 */ /* 0x000fe20000000000 */
[----:B------:R-:W-:Y:S01]  /*2a20*/  UMOV UR7, 0x80004020 ;  /* 0x8000402000077882 */ /* 0x000fe20000000000 */
[----:B------:R-:W-:Y:S01]  /*2a30*/  UMOV UR9, 0xc0004010 ;  /* 0xc000401000097882 */ /* 0x000fe20000000000 */
[----:B------:R-:W-:Y:S01]  /*2a40*/  UMOV UR4, UR4 ;  /* 0x0000000400047c82 */ /* 0x000fe20008000000 */
[----:B------:R1:W-:Y:S01]  /*2a50*/  UTCQMMA gdesc[UR6], gdesc[UR8], tmem[UR21], tmem[UR16], idesc[UR17], !UPT ;  /* 0x00ff1008060075ea */ /* 0x0003e2000f800315 */
[----:B------:R1:W-:Y:S01]  /*2a60*/  UTCBAR [UR4], URZ ;  /* 0x000000ff040073e9 */ /* 0x0003e200080000ff */
[----:B------:R-:W-:-:S02]  /*2a70*/  NOP ;  /* 0x0000000000007918 */ /* 0x000fc40000000000 */
.L_x_6:
[----:B01----:R-:W-:Y:S01]  /*2a80*/  UMOV UR4, URZ ;  /* 0x000000ff00047c82 */ /* 0x003fe20008000000 */
[----:B------:R-:W-:Y:S05]  /*2a90*/  @!P3 BRA `(.L_x_7) ;  /* 0x0000000c00bcb947 */ /* 0x000fea0003800000 */
[----:B------:R-:W-:Y:S01]  /*2aa0*/  SHF.R.S32.HI R63, RZ, 0x1f, R4 ;  /* 0x0000001fff3f7819 */ /* 0x000fe20000011404 */
[----:B------:R-:W-:Y:S01]  /*2ab0*/  UIADD3 UR5, UPT, UPT, UR20, 0x1800, URZ ;  /* 0x0000180014057890 */ /* 0x000fe2000fffe0ff */
[----:B------:R-:W-:Y:S01]  /*2ac0*/  VIADD R93, R93, 0xffffffe0 ;  /* 0xffffffe05d5d7836 */ /* 0x000fe20000000000 */
[----:B------:R-:W-:Y:S01]  /*2ad0*/  UIADD3 UR4, UPT, UPT, UR20, 0x1000, URZ ;  /* 0x0000100014047890 */ /* 0x000fe2000fffe0ff */
[----:B------:R-:W-:Y:S01]  /*2ae0*/  LEA.HI R63, R63, R4, RZ, 0x5 ;  /* 0x000000043f3f7211 */ /* 0x000fe200078f28ff */
[----:B------:R-:W-:Y:S01]  /*2af0*/  USHF.R.U32.HI UR5, URZ, 0x4, UR5 ;  /* 0x00000004ff057899 */ /* 0x000fe20008011605 */
[----:B------:R-:W-:Y:S01]  /*2b00*/  IMAD.MOV.U32 R62, RZ, RZ, RZ ;  /* 0x000000ffff3e7224 */ /* 0x000fe200078e00ff */
[----:B------:R-:W-:Y:S01]  /*2b10*/  USHF.L.U32 UR14, UR14, 0x5, URZ ;  /* 0x000000050e0e7899 */ /* 0x000fe200080006ff */
[----:B------:R-:W-:Y:S01]  /*2b20*/  SHF.R.S32.HI R63, RZ, 0x5, R63 ;  /* 0x00000005ff3f7819 */ /* 0x000fe2000001143f */
[----:B------:R-:W-:Y:S02]  /*2b30*/  USHF.L.U32 UR15, UR15, 0x5, URZ ;  /* 0x000000050f0f7899 */ /* 0x000fe400080006ff */
[----:B------:R-:W-:Y:S01]  /*2b40*/  USHF.R.U32.HI UR4, URZ, 0x4, UR4 ;  /* 0x00000004ff047899 */ /* 0x000fe20008011604 */
[----:B------:R-:W-:Y:S01]  /*2b50*/  VIMNMX R63, PT, PT, R63, 0x2, !PT ;  /* 0x000000023f3f7848 */ /* 0x000fe20007fe0100 */
[----:B------:R-:W-:-:S02]  /*2b60*/  USGXT.U32 UR16, UR5, 0xe ;  /* 0x0000000e0510789a */ /* 0x000fc40008000000 */
[----:B------:R-:W-:Y:S02]  /*2b70*/  USHF.R.S32.HI UR22, URZ, 0x1f, UR14 ;  /* 0x0000001fff167899 */ /* 0x000fe4000801140e */
[----:B------:R-:W-:Y:S01]  /*2b80*/  VIADD R92, R63, 0xffffffff ;  /* 0xffffffff3f5c7836 */ /* 0x000fe20000000000 */
[----:B------:R-:W-:Y:S02]  /*2b90*/  USHF.R.S32.HI UR23, URZ, 0x1f, UR15 ;  /* 0x0000001fff177899 */ /* 0x000fe4000801140f */
[----:B------:R-:W-:Y:S01]  /*2ba0*/  USGXT.U32 UR8, UR4, 0xe ;  /* 0x0000000e0408789a */ /* 0x000fe20008000000 */
[----:B------:R-:W-:Y:S01]  /*2bb0*/  UMOV UR13, UR10 ;  /* 0x0000000a000d7c82 */ /* 0x000fe20008000000 */
[----:B------:R-:W-:Y:S01]  /*2bc0*/  UMOV UR17, 0x1 ;  /* 0x0000000100117882 */ /* 0x000fe20000000000 */
[----:B------:R-:W-:-:S09]  /*2bd0*/  UMOV UR5, URZ ;  /* 0x000000ff00057c82 */ /* 0x000fd20008000000 */
.L_x_10:
[----:B------:R-:W-:Y:S01]  /*2be0*/  IADD3 R76, P3, PT, R76, UR15, RZ ;  /* 0x0000000f4c4c7c10 */ /* 0x000fe2000ff7e0ff */
[----:B------:R-:W-:Y:S01]  /*2bf0*/  IMAD.U32 R62, R62, -0x80000000, RZ ;  /* 0x800000003e3e7824 */ /* 0x000fe200078e00ff */
[----:B------:R-:W-:Y:S02]  /*2c00*/  IADD3 R86, P2, PT, R86, UR15, RZ ;  /* 0x0000000f56567c10 */ /* 0x000fe4000ff5e0ff */
[----:B------:R-:W-:Y:S02]  /*2c10*/  IADD3.X R77, PT, PT, R77, UR23, RZ, P3, !PT ;  /* 0x000000174d4d7c10 */ /* 0x000fe40009ffe4ff */
[----:B------:R-:W-:Y:S02]  /*2c20*/  IADD3 R52, P3, PT, R52, UR15, RZ ;  /* 0x0000000f34347c10 */ /* 0x000fe4000ff7e0ff */
[----:B------:R-:W-:Y:S02]  /*2c30*/  IADD3.X R87, PT, PT, R87, UR23, RZ, P2, !PT ;  /* 0x0000001757577c10 */ /* 0x000fe400097fe4ff */
[----:B------:R-:W-:-:S02]  /*2c40*/  IADD3.X R53, PT, PT, R53, UR23, RZ, P3, !PT ;  /* 0x0000001735357c10 */ /* 0x000fc40009ffe4ff */
[----:B------:R-:W-:Y:S02]  /*2c50*/  IADD3 R44, P3, PT, R44, UR15, RZ ;  /* 0x0000000f2c2c7c10 */ /* 0x000fe4000ff7e0ff */
[----:B------:R-:W-:Y:S02]  /*2c60*/  IADD3 R88, P6, PT, R88, UR15, RZ ;  /* 0x0000000f58587c10 */ /* 0x000fe4000ffde0ff */
[----:B------:R-:W-:Y:S02]  /*2c70*/  IADD3.X R45, PT, PT, R45, UR23, RZ, P3, !PT ;  /* 0x000000172d2d7c10 */ /* 0x000fe40009ffe4ff */
[----:B------:R-:W-:Y:S02]  /*2c80*/  IADD3 R60, P5, PT, R60, UR15, RZ ;  /* 0x0000000f3c3c7c10 */ /* 0x000fe4000ffbe0ff */
[----:B------:R-:W-:Y:S02]  /*2c90*/  IADD3 R58, P4, PT, R58, UR15, RZ ;  /* 0x0000000f3a3a7c10 */ /* 0x000fe4000ff9e0ff */
[----:B------:R-:W-:-:S02]  /*2ca0*/  IADD3 R54, P2, PT, R54, UR15, RZ ;  /* 0x0000000f36367c10 */ /* 0x000fc4000ff5e0ff */
[----:B0-----:R-:W0:Y:S01]  /*2cb0*/  SYNCS.PHASECHK.TRANS64.TRYWAIT P3, [UR13], R62 ;  /* 0x0000003eff0075a7 */ /* 0x001e22000806110d */
[----:B------:R-:W-:Y:S02]  /*2cc0*/  IADD3.X R89, PT, PT, R89, UR23, RZ, P6, !PT ;  /* 0x0000001759597c10 */ /* 0x000fe4000b7fe4ff */
[----:B------:R-:W-:Y:S02]  /*2cd0*/  IADD3.X R61, PT, PT, R61, UR23, RZ, P5, !PT ;  /* 0x000000173d3d7c10 */ /* 0x000fe4000affe4ff */
[----:B------:R-:W-:Y:S02]  /*2ce0*/  IADD3.X R59, PT, PT, R59, UR23, RZ, P4, !PT ;  /* 0x000000173b3b7c10 */ /* 0x000fe4000a7fe4ff */
[----:B------:R-:W-:Y:S02]  /*2cf0*/  IADD3.X R55, PT, PT, R55, UR23, RZ, P2, !PT ;  /* 0x0000001737377c10 */ /* 0x000fe400097fe4ff */
[----:B------:R-:W-:Y:S02]  /*2d00*/  IADD3 R56, P6, PT, R56, UR15, RZ ;  /* 0x0000000f38387c10 */ /* 0x000fe4000ffde0ff */
[----:B------:R-:W-:-:S02]  /*2d10*/  IADD3 R74, P5, PT, R74, UR15, RZ ;  /* 0x0000000f4a4a7c10 */ /* 0x000fc4000ffbe0ff */
[----:B------:R-:W-:Y:S02]  /*2d20*/  IADD3 R68, P4, PT, R68, UR15, RZ ;  /* 0x0000000f44447c10 */ /* 0x000fe4000ff9e0ff */
[----:B------:R-:W-:Y:S02]  /*2d30*/  IADD3 R48, P2, PT, R48, UR15, RZ ;  /* 0x0000000f30307c10 */ /* 0x000fe4000ff5e0ff */
[----:B------:R-:W-:Y:S02]  /*2d40*/  IADD3.X R57, PT, PT, R57, UR23, RZ, P6, !PT ;  /* 0x0000001739397c10 */ /* 0x000fe4000b7fe4ff */
[----:B------:R-:W-:Y:S02]  /*2d50*/  IADD3.X R75, PT, PT, R75, UR23, RZ, P5, !PT ;  /* 0x000000174b4b7c10 */ /* 0x000fe4000affe4ff */
[----:B------:R-:W-:Y:S02]  /*2d60*/  IADD3.X R69, PT, PT, R69, UR23, RZ, P4, !PT ;  /* 0x0000001745457c10 */ /* 0x000fe4000a7fe4ff */
[----:B------:R-:W-:-:S02]  /*2d70*/  IADD3.X R49, PT, PT, R49, UR23, RZ, P2, !PT ;  /* 0x0000001731317c10 */ /* 0x000fc400097fe4ff */
[----:B------:R-:W-:Y:S02]  /*2d80*/  IADD3 R66, P6, PT, R66, UR15, RZ ;  /* 0x0000000f42427c10 */ /* 0x000fe4000ffde0ff */
[----:B------:R-:W-:Y:S02]  /*2d90*/  IADD3 R50, P5, PT, R50, UR15, RZ ;  /* 0x0000000f32327c10 */ /* 0x000fe4000ffbe0ff */
[----:B------:R-:W-:Y:S02]  /*2da0*/  IADD3 R46, P4, PT, R46, UR15, RZ ;  /* 0x0000000f2e2e7c10 */ /* 0x000fe4000ff9e0ff */
[----:B------:R-:W-:Y:S02]  /*2db0*/  IADD3 R70, P2, PT, R70, UR14, RZ ;  /* 0x0000000e46467c10 */ /* 0x000fe4000ff5e0ff */
[----:B------:R-:W-:Y:S02]  /*2dc0*/  IADD3.X R67, PT, PT, R67, UR23, RZ, P6, !PT ;  /* 0x0000001743437c10 */ /* 0x000fe4000b7fe4ff */
[----:B------:R-:W-:-:S02]  /*2dd0*/  IADD3.X R51, PT, PT, R51, UR23, RZ, P5, !PT ;  /* 0x0000001733337c10 */ /* 0x000fc4000affe4ff */
[----:B------:R-:W-:Y:S02]  /*2de0*/  IADD3.X R47, PT, PT, R47, UR23, RZ, P4, !PT ;  /* 0x000000172f2f7c10 */ /* 0x000fe4000a7fe4ff */
[----:B------:R-:W-:Y:S02]  /*2df0*/  IADD3.X R71, PT, PT, R71, UR22, RZ, P2, !PT ;  /* 0x0000001647477c10 */ /* 0x000fe400097fe4ff */
[----:B------:R-:W-:Y:S02]  /*2e00*/  IADD3 R42, P6, PT, R42, UR15, RZ ;  /* 0x0000000f2a2a7c10 */ /* 0x000fe4000ffde0ff */
[----:B------:R-:W-:Y:S02]  /*2e10*/  IADD3 R80, P5, PT, R80, UR14, RZ ;  /* 0x0000000e50507c10 */ /* 0x000fe4000ffbe0ff */
[----:B------:R-:W-:Y:S02]  /*2e20*/  IADD3 R26, P4, PT, R26, UR14, RZ ;  /* 0x0000000e1a1a7c10 */ /* 0x000fe4000ff9e0ff */
[----:B------:R-:W-:-:S02]  /*2e30*/  IADD3 R40, P2, PT, R40, UR14, RZ ;  /* 0x0000000e28287c10 */ /* 0x000fc4000ff5e0ff */
        /* <DEDUP_REMOVED lines=28> */
[-C--:B------:R-:W-:Y:S02]  /*3000*/  ISETP.GE.AND P6, PT, R3, R93.reuse, PT ;  /* 0x0000005d0300720c */ /* 0x080fe40003fc6270 */
[----:B------:R-:W-:-:S02]  /*3010*/  ISETP.GE.AND P5, PT, R5, R93, PT ;  /* 0x0000005d0500720c */ /* 0x000fc40003fa6270 */
[----:B------:R-:W-:Y:S01]  /*3020*/  PRMT R125, RZ, 0x7610, R125 ;  /* 0x00007610ff7d7816 */ /* 0x000fe2000000007d */
[----:B0-----:R-:W-:Y:S10]  /*3030*/  @!P3 BRA `(.L_x_8) ;  /* 0x00000020006cb947 */ /* 0x001ff40003800000 */
.L_x_16:
[-C--:B------:R-:W-:Y:S01]  /*3040*/  ISETP.GE.AND P2, PT, R6, R93.reuse, PT ;  /* 0x0000005d0600720c */ /* 0x080fe20003f46270 */
[----:B------:R-:W2:Y:S01]  /*3050*/  @!P6 LDG.E.U8 R125, desc[UR18][R8.64] ;  /* 0x00000012087de981 */ /* 0x000ea2000c1e1100 */
[-C--:B------:R-:W-:Y:S02]  /*3060*/  ISETP.GE.AND P3, PT, R7, R93.reuse, PT ;  /* 0x0000005d0700720c */ /* 0x080fe40003f66270 */
[----:B------:R-:W-:Y:S02]  /*3070*/  PRMT R123, RZ, 0x7610, R123 ;  /* 0x00007610ff7b7816 */ /* 0x000fe4000000007b */
[----:B------:R-:W-:Y:S02]  /*3080*/  PRMT R121, RZ, 0x7610, R121 ;  /* 0x00007610ff797816 */ /* 0x000fe40000000079 */
[----:B------:R-:W-:Y:S02]  /*3090*/  PRMT R119, RZ, 0x7610, R119 ;  /* 0x00007610ff777816 */ /* 0x000fe40000000077 */
[----:B------:R-:W3:Y:S01]  /*30a0*/  @!P5 LDG.E.U8 R123, desc[UR18][R10.64] ;  /* 0x000000120a7bd981 */ /* 0x000ee2000c1e1100 */
[----:B------:R-:W-:-:S03]  /*30b0*/  ISETP.GE.AND P5, PT, R29, R93, PT ;  /* 0x0000005d1d00720c */ /* 0x000fc60003fa6270 */
[----:B------:R-:W4:Y:S01]  /*30c0*/  @!P2 LDG.E.U8 R121, desc[UR18][R12.64] ;  /* 0x000000120c79a981 */ /* 0x000f22000c1e1100 */
[----:B------:R-:W-:-:S03]  /*30d0*/  ISETP.GE.AND P2, PT, R16, R93, PT ;  /* 0x0000005d1000720c */ /* 0x000fc60003f46270 */
[----:B------:R-:W5:Y:S01]  /*30e0*/  @!P3 LDG.E.U8 R119, desc[UR18][R14.64] ;  /* 0x000000120e77b981 */ /* 0x000f62000c1e1100 */
[-C--:B------:R-:W-:Y:S02]  /*30f0*/  ISETP.GE.AND P3, PT, R28, R93.reuse, PT ;  /* 0x0000005d1c00720c */ /* 0x080fe40003f66270 */
[----:B------:R-:W-:Y:S02]  /*3100*/  PRMT R94, RZ, 0x7610, R94 ;  /* 0x00007610ff5e7816 */ /* 0x000fe4000000005e */
[----:B------:R-:W-:Y:S02]  /*3110*/  PRMT R95, RZ, 0x7610, R95 ;  /* 0x00007610ff5f7816 */ /* 0x000fe4000000005f */
[----:B------:R-:W-:Y:S02]  /*3120*/  PRMT R97, RZ, 0x7610, R97 ;  /* 0x00007610ff617816 */ /* 0x000fe40000000061 */
[-C--:B------:R-:W-:Y:S01]  /*3130*/  ISETP.GE.AND P4, PT, R17, R93.reuse, PT ;  /* 0x0000005d1100720c */ /* 0x080fe20003f86270 */
[----:B------:R-:W5:Y:S01]  /*3140*/  @!P2 LDG.E.U8 R94, desc[UR18][R18.64] ;  /* 0x00000012125ea981 */ /* 0x000f62000c1e1100 */
[----:B------:R-:W-:-:S02]  /*3150*/  ISETP.GE.AND P2, PT, R2, R93, PT ;  /* 0x0000005d0200720c */ /* 0x000fc40003f46270 */
[----:B------:R-:W-:Y:S01]  /*3160*/  PRMT R98, RZ, 0x7610, R98 ;  /* 0x00007610ff627816 */ /* 0x000fe20000000062 */
[----:B------:R-:W5:Y:S01]  /*3170*/  @!P3 LDG.E.U8 R95, desc[UR18][R30.64] ;  /* 0x000000121e5fb981 */ /* 0x000f62000c1e1100 */
[-C--:B------:R-:W-:Y:S02]  /*3180*/  ISETP.GE.AND P3, PT, R22, R93.reuse, PT ;  /* 0x0000005d1600720c */ /* 0x080fe40003f66270 */
[----:B------:R-:W-:Y:S01]  /*3190*/  PRMT R100, RZ, 0x7610, R100 ;  /* 0x00007610ff647816 */ /* 0x000fe20000000064 */
[----:B------:R-:W5:Y:S01]  /*31a0*/  @!P5 LDG.E.U8 R97, desc[UR18][R34.64] ;  /* 0x000000122261d981 */ /* 0x000f62000c1e1100 */
[----:B------:R-:W-:Y:S02]  /*31b0*/  ISETP.GE.AND P5, PT, R33, R93, PT ;  /* 0x0000005d2100720c */ /* 0x000fe40003fa6270 */
[----:B------:R-:W-:Y:S01]  /*31c0*/  PRMT R102, RZ, 0x7610, R102 ;  /* 0x00007610ff667816 */ /* 0x000fe20000000066 */
[----:B------:R-:W5:Y:S01]  /*31d0*/  @!P4 LDG.E.U8 R98, desc[UR18][R20.64] ;  /* 0x000000121462c981 */ /* 0x000f62000c1e1100 */
[----:B------:R-:W-:-:S02]  /*31e0*/  PRMT R99, RZ, 0x7610, R99 ;  /* 0x00007610ff637816 */ /* 0x000fc40000000063 */
[-C--:B------:R-:W-:Y:S01]  /*31f0*/  ISETP.GE.AND P6, PT, R65, R93.reuse, PT ;  /* 0x0000005d4100720c */ /* 0x080fe20003fc6270 */
[----:B------:R-:W5:Y:S01]  /*3200*/  @!P2 LDG.E.U8 R100, desc[UR18][R72.64] ;  /* 0x000000124864a981 */ /* 0x000f62000c1e1100 */
[-C--:B------:R-:W-:Y:S02]  /*3210*/  ISETP.GE.AND P4, PT, R82, R93.reuse, PT ;  /* 0x0000005d5200720c */ /* 0x080fe40003f86270 */
[-C--:B------:R-:W-:Y:S01]  /*3220*/  ISETP.GE.AND P2, PT, R64, R93.reuse, PT ;  /* 0x0000005d4000720c */ /* 0x080fe20003f46270 */
[----:B------:R-:W5:Y:S01]  /*3230*/  @!P3 LDG.E.U8 R102, desc[UR18][R24.64] ;  /* 0x000000121866b981 */ /* 0x000f62000c1e1100 */
[----:B------:R-:W-:-:S03]  /*3240*/  ISETP.GE.AND P3, PT, R23, R93, PT ;  /* 0x0000005d1700720c */ /* 0x000fc60003f66270 */
[----:B------:R-:W5:Y:S01]  /*3250*/  @!P5 LDG.E.U8 R99, desc[UR18][R40.64] ;  /* 0x000000122863d981 */ /* 0x000f62000c1e1100 */
[----:B------:R-:W-:Y:S02]  /*3260*/  ISETP.GE.AND P5, PT, R0, R93, PT ;  /* 0x0000005d0000720c */ /* 0x000fe40003fa6270 */
[----:B------:R-:W-:Y:S02]  /*3270*/  PRMT R96, RZ, 0x7610, R96 ;  /* 0x00007610ff607816 */ /* 0x000fe40000000060 */
[----:B------:R-:W-:Y:S02]  /*3280*/  PRMT R104, RZ, 0x7610, R104 ;  /* 0x00007610ff687816 */ /* 0x000fe40000000068 */
[----:B------:R-:W-:Y:S02]  /*3290*/  PRMT R106, RZ, 0x7610, R106 ;  /* 0x00007610ff6a7816 */ /* 0x000fe4000000006a */
[----:B------:R-:W-:Y:S01]  /*32a0*/  PRMT R101, RZ, 0x7610, R101 ;  /* 0x00007610ff657816 */ /* 0x000fe20000000065 */
[----:B------:R-:W5:Y:S01]  /*32b0*/  @!P6 LDG.E.U8 R96, desc[UR18][R78.64] ;  /* 0x000000124e60e981 */ /* 0x000f62000c1e1100 */
[----:B------:R-:W-:-:S03]  /*32c0*/  PRMT R108, RZ, 0x7610, R108 ;  /* 0x00007610ff6c7816 */ /* 0x000fc6000000006c */
[----:B------:R-:W5:Y:S04]  /*32d0*/  @!P4 LDG.E.U8 R104, desc[UR18][R84.64] ;  /* 0x000000125468c981 */ /* 0x000f68000c1e1100 */
[----:B------:R-:W5:Y:S04]  /*32e0*/  @!P3 LDG.E.U8 R106, desc[UR18][R26.64] ;  /* 0x000000121a6ab981 */ /* 0x000f68000c1e1100 */
[----:B------:R-:W5:Y:S04]  /*32f0*/  @!P2 LDG.E.U8 R101, desc[UR18][R70.64] ;  /* 0x000000124665a981 */ /* 0x000f68000c1e1100 */
[----:B------:R-:W5:Y:S01]  /*3300*/  @!P5 LDG.E.U8 R108, desc[UR18][R80.64] ;  /* 0x00000012506cd981 */ /* 0x000f62000c1e1100 */
[----:B------:R-:W-:Y:S01]  /*3310*/  BAR.SYNC.DEFER_BLOCKING 0x0 ;  /* 0x0000000000007b1d */ /* 0x000fe20000010000 */
[----:B------:R-:W-:-:S02]  /*3320*/  ISETP.GE.AND P4, PT, R32, R93, PT ;  /* 0x0000005d2000720c */ /* 0x000fc40003f86270 */
[----:B------:R-:W-:Y:S02]  /*3330*/  PRMT R116, RZ, 0x7610, R116 ;  /* 0x00007610ff747816 */ /* 0x000fe40000000074 */
[----:B------:R-:W-:-:S09]  /*3340*/  PRMT R118, RZ, 0x7610, R118 ;  /* 0x00007610ff767816 */ /* 0x000fd20000000076 */
[----:B------:R-:W-:Y:S02]  /*3350*/  @!P4 IMAD.MOV.U32 R62, RZ, RZ, R68 ;  /* 0x000000ffff3ec224 */ /* 0x000fe400078e0044 */
[----:B------:R-:W-:Y:S01]  /*3360*/  @!P4 IMAD.MOV.U32 R63, RZ, RZ, R69 ;  /* 0x000000ffff3fc224 */ /* 0x000fe200078e0045 */
[----:B------:R-:W-:-:S04]  /*3370*/  PRMT R120, RZ, 0x7610, R120 ;  /* 0x00007610ff787816 */ /* 0x000fc80000000078 */
[----:B------:R0:W5:Y:S02]  /*3380*/  @!P4 LDG.E.U8 R116, desc[UR18][R62.64] ;  /* 0x000000123e74c981 */ /* 0x000164000c1e1100 */
[----:B0-----:R-:W-:Y:S02]  /*3390*/  @!P4 IMAD.MOV.U32 R62, RZ, RZ, R74 ;  /* 0x000000ffff3ec224 */ /* 0x001fe400078e004a */
[----:B------:R-:W-:-:S05]  /*33a0*/  @!P4 IMAD.MOV.U32 R63, RZ, RZ, R75 ;  /* 0x000000ffff3fc224 */ /* 0x000fca00078e004b */
[----:B------:R0:W5:Y:S01]  /*33b0*/  @!P4 LDG.E.U8 R118, desc[UR18][R62.64] ;  /* 0x000000123e76c981 */ /* 0x000162000c1e1100 */
[----:B------:R-:W-:Y:S01]  /*33c0*/  PRMT R122, RZ, 0x7610, R122 ;  /* 0x00007610ff7a7816 */ /* 0x000fe2000000007a */
[----:B0-----:R-:W-:Y:S02]  /*33d0*/  @!P4 IMAD.MOV.U32 R62, RZ, RZ, R76 ;  /* 0x000000ffff3ec224 */ /* 0x001fe400078e004c */
[----:B------:R-:W-:-:S05]  /*33e0*/  @!P4 IMAD.MOV.U32 R63, RZ, RZ, R77 ;  /* 0x000000ffff3fc224 */ /* 0x000fca00078e004d */
[----:B------:R0:W5:Y:S01]  /*33f0*/  @!P4 LDG.E.U8 R120, desc[UR18][R62.64] ;  /* 0x000000123e78c981 */ /* 0x000162000c1e1100 */
[----:B------:R-:W-:Y:S02]  /*3400*/  PRMT R103, RZ, 0x7610, R103 ;  /* 0x00007610ff677816 */ /* 0x000fe40000000067 */
[----:B------:R-:W-:Y:S02]  /*3410*/  PRMT R105, RZ, 0x7610, R105 ;  /* 0x00007610ff697816 */ /* 0x000fe40000000069 */
[----:B------:R-:W-:Y:S02]  /*3420*/  PRMT R107, RZ, 0x7610, R107 ;  /* 0x00007610ff6b7816 */ /* 0x000fe4000000006b */
[----:B------:R-:W-:Y:S01]  /*3430*/  PRMT R109, RZ, 0x7610, R109 ;  /* 0x00007610ff6d7816 */ /* 0x000fe2000000006d */
[----:B------:R-:W5:Y:S01]  /*3440*/  @!P4 LDG.E.U8 R103, desc[UR18][R42.64] ;  /* 0x000000122a67c981 */ /* 0x000f62000c1e1100 */
[----:B0-----:R-:W-:Y:S02]  /*3450*/  @!P4 IMAD.MOV.U32 R62, RZ, RZ, R86 ;  /* 0x000000ffff3ec224 */ /* 0x001fe400078e0056 */
[----:B------:R-:W-:Y:S01]  /*3460*/  @!P4 IMAD.MOV.U32 R63, RZ, RZ, R87 ;  /* 0x000000ffff3fc224 */ /* 0x000fe200078e0057 */
[----:B------:R-:W-:Y:S01]  /*3470*/  PRMT R111, RZ, 0x7610, R111 ;  /* 0x00007610ff6f7816 */ /* 0x000fe2000000006f */
[----:B------:R-:W5:Y:S01]  /*3480*/  @!P4 LDG.E.U8 R105, desc[UR18][R46.64] ;  /* 0x000000122e69c981 */ /* 0x000f62000c1e1100 */
[----:B------:R-:W-:-:S02]  /*3490*/  PRMT R113, RZ, 0x7610, R113 ;  /* 0x00007610ff717816 */ /* 0x000fc40000000071 */
[----:B------:R-:W-:Y:S01]  /*34a0*/  PRMT R115, RZ, 0x7610, R115 ;  /* 0x00007610ff737816 */ /* 0x000fe20000000073 */
[----:B------:R0:W5:Y:S01]  /*34b0*/  @!P4 LDG.E.U8 R122, desc[UR18][R62.64] ;  /* 0x000000123e7ac981 */ /* 0x000162000c1e1100 */
[----:B------:R-:W-:Y:S02]  /*34c0*/  PRMT R117, RZ, 0x7610, R117 ;  /* 0x00007610ff757816 */ /* 0x000fe40000000075 */
[----:B------:R-:W-:Y:S01]  /*34d0*/  PRMT R110, RZ, 0x7610, R110 ;  /* 0x00007610ff6e7816 */ /* 0x000fe2000000006e */
[----:B------:R-:W5:Y:S01]  /*34e0*/  @!P4 LDG.E.U8 R107, desc[UR18][R50.64] ;  /* 0x00000012326bc981 */ /* 0x000f62000c1e1100 */
[----:B------:R-:W-:Y:S02]  /*34f0*/  PRMT R112, RZ, 0x7610, R112 ;  /* 0x00007610ff707816 */ /* 0x000fe40000000070 */
[----:B------:R-:W-:Y:S01]  /*3500*/  PRMT R114, RZ, 0x7610, R114 ;  /* 0x00007610ff727816 */ /* 0x000fe20000000072 */
[----:B------:R-:W5:Y:S01]  /*3510*/  @!P4 LDG.E.U8 R109, desc[UR18][R52.64] ;  /* 0x00000012346dc981 */ /* 0x000f62000c1e1100 */
[----:B------:R-:W-:Y:S01]  /*3520*/  PRMT R124, RZ, 0x7610, R124 ;  /* 0x00007610ff7c7816 */ /* 0x000fe2000000007c */
[----:B0-----:R-:W-:-:S02]  /*3530*/  @!P4 IMAD.MOV.U32 R62, RZ, RZ, R88 ;  /* 0x000000ffff3ec224 */ /* 0x001fc400078e0058 */
[----:B------:R-:W-:Y:S01]  /*3540*/  @!P4 IMAD.MOV.U32 R63, RZ, RZ, R89 ;  /* 0x000000ffff3fc224 */ /* 0x000fe200078e0059 */
[----:B------:R-:W5:Y:S04]  /*3550*/  @!P4 LDG.E.U8 R111, desc[UR18][R54.64] ;  /* 0x00000012366fc981 */ /* 0x000f68000c1e1100 */
[----:B------:R-:W5:Y:S04]  /*3560*/  @!P4 LDG.E.U8 R113, desc[UR18][R56.64] ;  /* 0x000000123871c981 */ /* 0x000f68000c1e1100 */
[----:B------:R-:W5:Y:S04]  /*3570*/  @!P4 LDG.E.U8 R115, desc[UR18][R58.64] ;  /* 0x000000123a73c981 */ /* 0x000f68000c1e1100 */
[----:B------:R-:W5:Y:S04]  /*3580*/  @!P4 LDG.E.U8 R117, desc[UR18][R60.64] ;  /* 0x000000123c75c981 */ /* 0x000f68000c1e1100 */
[----:B------:R-:W5:Y:S04]  /*3590*/  @!P4 LDG.E.U8 R110, desc[UR18][R44.64] ;  /* 0x000000122c6ec981 */ /* 0x000f68000c1e1100 */
[----:B------:R-:W5:Y:S04]  /*35a0*/  @!P4 LDG.E.U8 R112, desc[UR18][R48.64] ;  /* 0x000000123070c981 */ /* 0x000f68000c1e1100 */
[----:B------:R-:W5:Y:S04]  /*35b0*/  @!P4 LDG.E.U8 R114, desc[UR18][R66.64] ;  /* 0x000000124272c981 */ /* 0x000f68000c1e1100 */
[----:B------:R-:W5:Y:S01]  /*35c0*/  @!P4 LDG.E.U8 R124, desc[UR18][R62.64] ;  /* 0x000000123e7cc981 */ /* 0x000f62000c1e1100 */
[----:B------:R-:W-:Y:S01]  /*35d0*/  ULEA UR13, UR17, UR20, 0x3 ;  /* 0x00000014110d7291 */ /* 0x000fe2000f8e18ff */
[----:B------:R-:W-:-:S03]  /*35e0*/  UMOV UR4, UR5 ;  /* 0x0000000500047c82 */ /* 0x000fc60008000000 */
[----:B------:R-:W-:Y:S01]  /*35f0*/  UIADD3 UR13, UPT, UPT, UR13, 0x2000, URZ ;  /* 0x000020000d0d7890 */ /* 0x000fe2000fffe0ff */
[----:B--2---:R0:W-:Y:S04]  /*3600*/  STS.U8 [R36+UR20+0x1000], R125 ;  /* 0x0010007d24007988 */ /* 0x0041e80008000014 */
[----:B---3--:R0:W-:Y:S04]  /*3610*/  STS.U8 [R36+UR20+0x1200], R123 ;  /* 0x0012007b24007988 */ /* 0x0081e80008000014 */
[----:B----4-:R0:W-:Y:S04]  /*3620*/  STS.U8 [R36+UR20+0x1400], R121 ;  /* 0x0014007924007988 */ /* 0x0101e80008000014 */
[----:B-----5:R0:W-:Y:S04]  /*3630*/  STS.U8 [R36+UR20+0x1600], R119 ;  /* 0x0016007724007988 */ /* 0x0201e80008000014 */
        /* <DEDUP_REMOVED lines=28> */
[----:B------:R1:W-:Y:S06]  /*3800*/  MEMBAR.ALL.CTA ;  /* 0x0000000000007992 */ /* 0x0003ec0000008000 */
[----:B-1----:R-:W1:Y:S02]  /*3810*/  FENCE.VIEW.ASYNC.S ;  /* 0x00000000000073c6 */ /* 0x002e640000000000 */
[----:B-1----:R-:W-:Y:S06]  /*3820*/  BAR.SYNC.DEFER_BLOCKING 0x0 ;  /* 0x0000000000007b1d */ /* 0x002fec0000010000 */
[----:B------:R-:W-:Y:S05]  /*3830*/  @P0 BRA `(.L_x_9) ;  /* 0x00000000002c0947 */ /* 0x000fea0003800000 */
[----:B------:R-:W-:Y:S01]  /*3840*/  UMOV UR6, UR13 ;  /* 0x0000000d00067c82 */ /* 0x000fe20008000000 */
[----:B------:R-:W-:Y:S01]  /*3850*/  UMOV UR7, URZ ;  /* 0x000000ff00077c82 */ /* 0x000fe20008000000 */
[----:B------:R-:W-:Y:S01]  /*3860*/  UMOV UR9, 0x80004020 ;  /* 0x8000402000097882 */ /* 0x000fe20000000000 */
[----:B------:R-:W-:Y:S01]  /*3870*/  UMOV UR10, UR16 ;  /* 0x00000010000a7c82 */ /* 0x000fe20008000000 */
[----:B------:R-:W-:Y:S01]  /*3880*/  UMOV UR11, 0xc0004010 ;  /* 0xc0004010000b7882 */ /* 0x000fe20000000000 */
[----:B------:R-:W-:Y:S01]  /*3890*/  UMOV UR24, 0x0 ;  /* 0x0000000000187882 */ /* 0x000fe20000000000 */
[----:B------:R-:W-:Y:S01]  /*38a0*/  UMOV UR25, 0x4108490 ;  /* 0x0410849000197882 */ /* 0x000fe20000000000 */
[----:B------:R-:W-:Y:S01]  /*38b0*/  UMOV UR5, UR6 ;  /* 0x0000000600057c82 */ /* 0x000fe20008000000 */
[----:B------:R1:W-:Y:S01]  /*38c0*/  UTCQMMA gdesc[UR8], gdesc[UR10], tmem[UR21], tmem[UR24], idesc[UR25], UPT ;  /* 0x00ff180a080075ea */ /* 0x0003e2000b800315 */
[----:B------:R1:W-:Y:S01]  /*38d0*/  UTCBAR [UR5], URZ ;  /* 0x000000ff050073e9 */ /* 0x0003e200080000ff */
[----:B------:R-:W-:-:S02]  /*38e0*/  NOP ;  /* 0x0000000000007918 */ /* 0x000fc40000000000 */
.L_x_9:
[----:B------:R-:W-:Y:S01]  /*38f0*/  VIADD R92, R92, 0xffffffff ;  /* 0xffffffff5c5c7836 */ /* 0x000fe20000000000 */
[----:B------:R-:W-:Y:S01]  /*3900*/  UIADD3 UR17, UPT, UPT, UR17, 0x1, URZ ;  /* 0x0000000111117890 */ /* 0x000fe2000fffe0ff */
[----:B------:R-:W-:Y:S02]  /*3910*/  IMAD.U32 R62, RZ, RZ, UR4 ;  /* 0x00000004ff3e7e24 */ /* 0x000fe4000f8e00ff */
[----:B------:R-:W-:Y:S01]  /*3920*/  VIADD R93, R93, 0xffffffe0 ;  /* 0xffffffe05d5d7836 */ /* 0x000fe20000000000 */
[----:B------:R-:W-:Y:S01]  /*3930*/  ISETP.NE.U32.AND P2, PT, R92, RZ, PT ;  /* 0x000000ff5c00720c */ /* 0x000fe20003f45070 */
[----:B------:R-:W-:-:S04]  /*3940*/  UISETP.GT.AND UP1, UPT, UR17, 0x1, UPT ;  /* 0x000000011100788c */ /* 0x000fc8000bf24270 */
[----:B-1----:R-:W-:Y:S02]  /*3950*/  USEL UR5, URZ, 0x1, !UP1 ;  /* 0x00000001ff057887 */ /* 0x002fe4000c800000 */
[----:B------:R-:W-:Y:S02]  /*3960*/  USEL UR17, UR17, URZ, !UP1 ;  /* 0x000000ff11117287 */ /* 0x000fe4000c800000 */
[----:B------:R-:W-:-:S04]  /*3970*/  ULOP3.LUT UR5, UR4, UR5, URZ, 0x3c, !UPT ;  /* 0x0000000504057292 */ /* 0x000fc8000f8e3cff */
[----:B------:R-:W-:Y:S08]  /*3980*/  @P2 BRA `(.L_x_10) ;  /* 0xfffffff000942947 */ /* 0x000ff0000383ffff */
.L_x_7:
[----:B------:R-:W-:-:S13]  /*3990*/  ISETP.GE.AND P0, PT, R4, 0x20, PT ;  /* 0x000000200400780c */ /* 0x000fda0003f06270 */
[----:B------:R-:W-:Y:S05]  /*39a0*/  @!P0 BRA `(.L_x_11) ;  /* 0x0000000000108947 */ /* 0x000fea0003800000 */
[----:B------:R-:W-:-:S06]  /*39b0*/  USHF.L.U32 UR4, UR4, 0x1f, URZ ;  /* 0x0000001f04047899 */ /* 0x000fcc00080006ff */
[----:B------:R-:W-:-:S04]  /*39c0*/  IMAD.U32 R4, RZ, RZ, UR4 ;  /* 0x00000004ff047e24 */ /* 0x000fc8000f8e00ff */
[----:B------:R-:W1:Y:S02]  /*39d0*/  SYNCS.PHASECHK.TRANS64.TRYWAIT P0, [UR13], R4 ;  /* 0x00000004ff0075a7 */ /* 0x000e64000800110d */
[----:B-1----:R-:W-:Y:S05]  /*39e0*/  @!P0 BRA `(.L_x_12) ;  /* 0x00000018000c8947 */ /* 0x002fea0003800000 */
.L_x_11:
[----:B------:R-:W-:Y:S01]  /*39f0*/  BAR.SYNC.DEFER_BLOCKING 0x0 ;  /* 0x0000000000007b1d */ /* 0x000fe20000010000 */
[C---:B------:R-:W-:Y:S01]  /*3a00*/  IMAD.SHL.U32 R40, R39.reuse, 0x10, RZ ;  /* 0x0000001027287824 */ /* 0x040fe200078e00ff */
[----:B0-----:R-:W-:Y:S01]  /*3a10*/  LEA R36, R36, UR20, 0x4 ;  /* 0x0000001424247c11 */ /* 0x001fe2000f8e20ff */
[C---:B------:R-:W-:Y:S01]  /*3a20*/  IMAD.SHL.U32 R42, R39.reuse, 0x80, RZ ;  /* 0x00000080272a7824 */ /* 0x040fe200078e00ff */
[----:B------:R-:W-:Y:S02]  /*3a30*/  LOP3.LUT R44, R38, 0xa, R3, 0xfe, !PT ;  /* 0x0000000a262c7812 */ /* 0x000fe400078efe03 */
[----:B------:R-:W-:Y:S01]  /*3a40*/  LOP3.LUT R41, R40, 0xf0, RZ, 0xc0, !PT ;  /* 0x000000f028297812 */ /* 0x000fe200078ec0ff */
[----:B------:R-:W0:Y:S01]  /*3a50*/  LDCU UR4, c[0x0][0x3b4] ;  /* 0x00007680ff0477ac */ /* 0x000e220008000800 */
[----:B------:R-:W-:Y:S02]  /*3a60*/  LOP3.LUT R42, R42, 0x800, RZ, 0xc0, !PT ;  /* 0x000008002a2a7812 */ /* 0x000fe400078ec0ff */
[----:B------:R-:W-:Y:S01]  /*3a70*/  LOP3.LUT R40, R39, 0x60, RZ, 0xc0, !PT ;  /* 0x0000006027287812 */ /* 0x000fe200078ec0ff */
[----:B------:R-:W1:Y:S01]  /*3a80*/  LDCU.128 UR8, c[0x0][0x390] ;  /* 0x00007200ff0877ac */ /* 0x000e620008000c00 */
[----:B------:R-:W-:-:S02]  /*3a90*/  IADD3 R41, PT, PT, R41, UR20, R42 ;  /* 0x0000001429297c10 */ /* 0x000fc4000fffe02a */
[----:B------:R-:W-:Y:S02]  /*3aa0*/  LEA.HI R39, R39, R38, RZ, 0x1a ;  /* 0x0000002627277211 */ /* 0x000fe400078fd0ff */
[----:B------:R-:W-:Y:S01]  /*3ab0*/  LOP3.LUT R46, R38, 0x8, R3, 0xfe, !PT ;  /* 0x00000008262e7812 */ /* 0x000fe200078efe03 */
[----:B------:R-:W-:Y:S01]  /*3ac0*/  IMAD R40, R40, 0x8, R41 ;  /* 0x0000000828287824 */ /* 0x000fe200078e0229 */
[----:B------:R-:W2:Y:S02]  /*3ad0*/  @!P1 SYNCS.CCTL.IV [UR20+0x2000] ;  /* 0x00200000ff0099b1 */ /* 0x000ea40008000014 */
[----:B--2---:R-:W-:Y:S01]  /*3ae0*/  BAR.SYNC.DEFER_BLOCKING 0x0 ;  /* 0x0000000000007b1d */ /* 0x004fe20000010000 */
[----:B-1----:R-:W-:-:S05]  /*3af0*/  ISETP.GE.AND P0, PT, R37, UR10, PT ;  /* 0x0000000a25007c0c */ /* 0x002fca000bf06270 */
[----:B------:R-:W-:Y:S01]  /*3b00*/  LDTM.16dp32bit_t0_t15.x32 R4, tmem[UR12] ;  /* 0x0000000c000479ee */ /* 0x000fe20008a80000 */
[----:B------:R-:W1:Y:S01]  /*3b10*/  LDTM.16dp32bit_t16_t31.x32 R4, tmem[UR12+0x20] ;  /* 0x0000200c000479ee */ /* 0x000e620008aa0000 */
[----:B------:R-:W2:Y:S01]  /*3b20*/  @!P1 SYNCS.CCTL.IV [UR20+0x2008] ;  /* 0x00200800ff0099b1 */ /* 0x000ea20008000014 */
[----:B------:R-:W-:Y:S01]  /*3b30*/  NOP ;  /* 0x0000000000007918 */ /* 0x000fe20000000000 */
[----:B-1----:R-:W-:Y:S02]  /*3b40*/  F2FP.SATFINITE.E5M2.F32.PACK_AB_MERGE_C R4, R5, R4, RZ ;  /* 0x000000040504723e */ /* 0x002fe400048060ff */
[----:B------:R-:W-:Y:S02]  /*3b50*/  F2FP.SATFINITE.E5M2.F32.PACK_AB_MERGE_C R6, R7, R6, RZ ;  /* 0x000000060706723e */ /* 0x000fe400048060ff */
[----:B------:R-:W-:Y:S02]  /*3b60*/  F2FP.SATFINITE.E5M2.F32.PACK_AB_MERGE_C R8, R9, R8, RZ ;  /* 0x000000080908723e */ /* 0x000fe400048060ff */
[----:B------:R-:W-:-:S02]  /*3b70*/  F2FP.SATFINITE.E5M2.F32.PACK_AB_MERGE_C R12, R13, R12, RZ ;  /* 0x0000000c0d0c723e */ /* 0x000fc400048060ff */
[----:B------:R-:W-:Y:S02]  /*3b80*/  F2FP.SATFINITE.E5M2.F32.PACK_AB_MERGE_C R14, R15, R14, RZ ;  /* 0x0000000e0f0e723e */ /* 0x000fe400048060ff */
[----:B------:R-:W-:Y:S02]  /*3b90*/  F2FP.SATFINITE.E5M2.F32.PACK_AB_MERGE_C R16, R17, R16, RZ ;  /* 0x000000101110723e */ /* 0x000fe400048060ff */
[----:B------:R-:W-:Y:S02]  /*3ba0*/  F2FP.SATFINITE.E5M2.F32.PACK_AB_MERGE_C R20, R21, R20, RZ ;  /* 0x000000141514723e */ /* 0x000fe400048060ff */
[----:B------:R-:W-:Y:S02]  /*3bb0*/  F2FP.SATFINITE.E5M2.F32.PACK_AB_MERGE_C R22, R23, R22, RZ ;  /* 0x000000161716723e */ /* 0x000fe400048060ff */
[----:B------:R-:W-:Y:S02]  /*3bc0*/  F2FP.SATFINITE.E5M2.F32.PACK_AB_MERGE_C R24, R25, R24, RZ ;  /* 0x000000181918723e */ /* 0x000fe400048060ff */
[----:B------:R-:W-:-:S02]  /*3bd0*/  F2FP.SATFINITE.E5M2.F32.PACK_AB_MERGE_C R18, R19, R18, RZ ;  /* 0x000000121312723e */ /* 0x000fc400048060ff */
[----:B------:R-:W-:Y:S02]  /*3be0*/  F2FP.SATFINITE.E5M2.F32.PACK_AB_MERGE_C R26, R27, R26, RZ ;  /* 0x0000001a1b1a723e */ /* 0x000fe400048060ff */
[----:B------:R-:W-:Y:S02]  /*3bf0*/  F2FP.SATFINITE.E5M2.F32.PACK_AB_MERGE_C R28, R29, R28, RZ ;  /* 0x0000001c1d1c723e */ /* 0x000fe400048060ff */
[----:B------:R-:W-:Y:S02]  /*3c00*/  LOP3.LUT R19, R4, 0xffff, RZ, 0xc0, !PT ;  /* 0x0000ffff04137812 */ /* 0x000fe400078ec0ff */
[----:B------:R-:W-:Y:S02]  /*3c10*/  LOP3.LUT R42, R6, 0xffff, RZ, 0xc0, !PT ;  /* 0x0000ffff062a7812 */ /* 0x000fe400078ec0ff */
[----:B------:R-:W-:Y:S02]  /*3c20*/  LOP3.LUT R21, R8, 0xffff, RZ, 0xc0, !PT ;  /* 0x0000ffff08157812 */ /* 0x000fe400078ec0ff */
[----:B------:R-:W-:-:S02]  /*3c30*/  LOP3.LUT R23, R12, 0xffff, RZ, 0xc0, !PT ;  /* 0x0000ffff0c177812 */ /* 0x000fc400078ec0ff */
[----:B------:R-:W-:Y:S02]  /*3c40*/  LOP3.LUT R14, R14, 0xffff, RZ, 0xc0, !PT ;  /* 0x0000ffff0e0e7812 */ /* 0x000fe400078ec0ff */
[----:B------:R-:W-:Y:S02]  /*3c50*/  LOP3.LUT R25, R16, 0xffff, RZ, 0xc0, !PT ;  /* 0x0000ffff10197812 */ /* 0x000fe400078ec0ff */
[----:B------:R-:W-:Y:S02]  /*3c60*/  LOP3.LUT R20, R20, 0xffff, RZ, 0xc0, !PT ;  /* 0x0000ffff14147812 */ /* 0x000fe400078ec0ff */
[----:B------:R-:W-:Y:S02]  /*3c70*/  LOP3.LUT R27, R22, 0xffff, RZ, 0xc0, !PT ;  /* 0x0000ffff161b7812 */ /* 0x000fe400078ec0ff */
[----:B------:R-:W-:Y:S02]  /*3c80*/  LOP3.LUT R29, R24, 0xffff, RZ, 0xc0, !PT ;  /* 0x0000ffff181d7812 */ /* 0x000fe400078ec0ff */
[----:B------:R-:W-:-:S02]  /*3c90*/  F2FP.SATFINITE.E5M2.F32.PACK_AB_MERGE_C R30, R31, R30, RZ ;  /* 0x0000001e1f1e723e */ /* 0x000fc400048060ff */
[----:B------:R-:W-:Y:S02]  /*3ca0*/  F2FP.SATFINITE.E5M2.F32.PACK_AB_MERGE_C R32, R33, R32, RZ ;  /* 0x000000202120723e */ /* 0x000fe400048060ff */
[--C-:B------:R-:W-:Y:S02]  /*3cb0*/  PRMT R4, R21, 0x3340, R0.reuse ;  /* 0x0000334015047816 */ /* 0x100fe40000000000 */
[--C-:B------:R-:W-:Y:S02]  /*3cc0*/  PRMT R6, R25, 0x3340, R0.reuse ;  /* 0x0000334019067816 */ /* 0x100fe40000000000 */
[----:B------:R-:W-:Y:S02]  /*3cd0*/  PRMT R8, R29, 0x3340, R0 ;  /* 0x000033401d087816 */ /* 0x000fe40000000000 */
[----:B------:R-:W-:Y:S02]  /*3ce0*/  PRMT R5, R19, 0x3340, R42 ;  /* 0x0000334013057816 */ /* 0x000fe4000000002a */
[----:B------:R-:W-:-:S02]  /*3cf0*/  PRMT R7, R23, 0x3340, R14 ;  /* 0x0000334017077816 */ /* 0x000fc4000000000e */
[----:B------:R-:W-:Y:S02]  /*3d00*/  PRMT R9, R20, 0x3340, R27 ;  /* 0x0000334014097816 */ /* 0x000fe4000000001b */
[----:B------:R-:W-:Y:S02]  /*3d10*/  F2FP.SATFINITE.E5M2.F32.PACK_AB_MERGE_C R10, R11, R10, RZ ;  /* 0x0000000a0b0a723e */ /* 0x000fe400048060ff */
[----:B------:R-:W-:Y:S02]  /*3d20*/  LOP3.LUT R28, R28, 0xffff, RZ, 0xc0, !PT ;  /* 0x0000ffff1c1c7812 */ /* 0x000fe400078ec0ff */
[----:B------:R-:W-:Y:S02]  /*3d30*/  LOP3.LUT R31, R30, 0xffff, RZ, 0xc0, !PT ;  /* 0x0000ffff1e1f7812 */ /* 0x000fe400078ec0ff */
[----:B------:R-:W-:Y:S02]  /*3d40*/  LOP3.LUT R33, R32, 0xffff, RZ, 0xc0, !PT ;  /* 0x0000ffff20217812 */ /* 0x000fe400078ec0ff */
[----:B------:R-:W-:-:S02]  /*3d50*/  PRMT R11, R5, 0x5410, R4 ;  /* 0x00005410050b7816 */ /* 0x000fc40000000004 */
[----:B------:R-:W-:Y:S02]  /*3d60*/  PRMT R13, R7, 0x5410, R6 ;  /* 0x00005410070d7816 */ /* 0x000fe40000000006 */
[----:B------:R-:W-:Y:S02]  /*3d70*/  PRMT R15, R9, 0x5410, R8 ;  /* 0x00005410090f7816 */ /* 0x000fe40000000008 */
[----:B------:R-:W-:Y:S02]  /*3d80*/  SHF.R.U32.HI R4, RZ, 0x8, R19 ;  /* 0x00000008ff047819 */ /* 0x000fe40000011613 */
[----:B------:R-:W-:Y:S01]  /*3d90*/  SHF.R.U32.HI R5, RZ, 0x8, R42 ;  /* 0x00000008ff057819 */ /* 0x000fe2000001162a */
[----:B------:R-:W-:Y:S01]  /*3da0*/  IMAD.IADD R42, R2, 0x1, R38 ;  /* 0x00000001022a7824 */ /* 0x000fe200078e0226 */
[----:B------:R-:W-:Y:S01]  /*3db0*/  SHF.R.U32.HI R6, RZ, 0x8, R21 ;  /* 0x00000008ff067819 */ /* 0x000fe20000011615 */
[----:B0-----:R-:W-:Y:S01]  /*3dc0*/  IMAD R2, R37, UR4, RZ ;  /* 0x0000000425027c24 */ /* 0x001fe2000f8e02ff */
[----:B------:R-:W-:-:S02]  /*3dd0*/  SHF.R.U32.HI R7, RZ, 0x8, R23 ;  /* 0x00000008ff077819 */ /* 0x000fc40000011617 */
[----:B------:R-:W-:Y:S02]  /*3de0*/  SHF.R.U32.HI R8, RZ, 0x8, R14 ;  /* 0x00000008ff087819 */ /* 0x000fe4000001160e */
[----:B------:R-:W-:Y:S02]  /*3df0*/  SHF.R.U32.HI R9, RZ, 0x8, R25 ;  /* 0x00000008ff097819 */ /* 0x000fe40000011619 */
[----:B------:R-:W-:Y:S02]  /*3e00*/  PRMT R12, R33, 0x3340, R0 ;  /* 0x00003340210c7816 */ /* 0x000fe40000000000 */
[----:B------:R-:W-:Y:S02]  /*3e10*/  PRMT R17, R28, 0x3340, R31 ;  /* 0x000033401c117816 */ /* 0x000fe4000000001f */
[----:B------:R-:W-:Y:S02]  /*3e20*/  LOP3.LUT R4, R4, 0xffff, RZ, 0xc0, !PT ;  /* 0x0000ffff04047812 */ /* 0x000fe400078ec0ff */
[----:B------:R-:W-:-:S02]  /*3e30*/  LOP3.LUT R5, R5, 0xffff, RZ, 0xc0, !PT ;  /* 0x0000ffff05057812 */ /* 0x000fc400078ec0ff */
[----:B------:R-:W-:Y:S02]  /*3e40*/  LOP3.LUT R6, R6, 0xffff, RZ, 0xc0, !PT ;  /* 0x0000ffff06067812 */ /* 0x000fe400078ec0ff */
[----:B------:R-:W-:Y:S02]  /*3e50*/  LOP3.LUT R7, R7, 0xffff, RZ, 0xc0, !PT ;  /* 0x0000ffff07077812 */ /* 0x000fe400078ec0ff */
[----:B------:R-:W-:Y:S02]  /*3e60*/  LOP3.LUT R8, R8, 0xffff, RZ, 0xc0, !PT ;  /* 0x0000ffff08087812 */ /* 0x000fe400078ec0ff */
[----:B------:R-:W-:Y:S02]  /*3e70*/  LOP3.LUT R9, R9, 0xffff, RZ, 0xc0, !PT ;  /* 0x0000ffff09097812 */ /* 0x000fe400078ec0ff */
[----:B------:R-:W-:Y:S02]  /*3e80*/  PRMT R17, R17, 0x5410, R12 ;  /* 0x0000541011117816 */ /* 0x000fe4000000000c */
[----:B------:R-:W-:-:S02]  /*3e90*/  PRMT R19, R4, 0x3340, R5 ;  /* 0x0000334004137816 */ /* 0x000fc40000000005 */
[----:B------:R-:W-:Y:S02]  /*3ea0*/  PRMT R12, R6, 0x3340, R1 ;  /* 0x00003340060c7816 */ /* 0x000fe40000000001 */
[----:B------:R-:W-:Y:S02]  /*3eb0*/  PRMT R21, R7, 0x3340, R8 ;  /* 0x0000334007157816 */ /* 0x000fe40000000008 */
[----:B------:R-:W-:Y:S02]  /*3ec0*/  PRMT R14, R9, 0x3340, R0 ;  /* 0x00003340090e7816 */ /* 0x000fe40000000000 */
[----:B------:R-:W-:Y:S01]  /*3ed0*/  SHF.R.U32.HI R4, RZ, 0x8, R20 ;  /* 0x00000008ff047819 */ /* 0x000fe20000011614 */
[----:B------:R-:W-:Y:S01]  /*3ee0*/  IMAD.IADD R20, R0, 0x1, R38 ;  /* 0x0000000100147824 */ /* 0x000fe200078e0226 */
[----:B------:R-:W-:Y:S02]  /*3ef0*/  SHF.R.U32.HI R5, RZ, 0x8, R27 ;  /* 0x00000008ff057819 */ /* 0x000fe4000001161b */
[----:B------:R-:W-:-:S02]  /*3f00*/  SHF.R.U32.HI R6, RZ, 0x8, R29 ;  /* 0x00000008ff067819 */ /* 0x000fc4000001161d */
[----:B------:R-:W-:Y:S02]  /*3f10*/  SHF.R.U32.HI R7, RZ, 0x8, R28 ;  /* 0x00000008ff077819 */ /* 0x000fe4000001161c */
[----:B------:R-:W-:Y:S02]  /*3f20*/  SHF.R.U32.HI R8, RZ, 0x8, R31 ;  /* 0x00000008ff087819 */ /* 0x000fe4000001161f */
[----:B------:R-:W-:Y:S02]  /*3f30*/  SHF.R.U32.HI R9, RZ, 0x8, R33 ;  /* 0x00000008ff097819 */ /* 0x000fe40000011621 */
[----:B------:R-:W-:Y:S02]  /*3f40*/  LOP3.LUT R4, R4, 0xffff, RZ, 0xc0, !PT ;  /* 0x0000ffff04047812 */ /* 0x000fe400078ec0ff */
[----:B------:R-:W-:Y:S02]  /*3f50*/  LOP3.LUT R5, R5, 0xffff, RZ, 0xc0, !PT ;  /* 0x0000ffff05057812 */ /* 0x000fe400078ec0ff */
[----:B------:R-:W-:-:S02]  /*3f60*/  LOP3.LUT R6, R6, 0xffff, RZ, 0xc0, !PT ;  /* 0x0000ffff06067812 */ /* 0x000fc400078ec0ff */
[----:B------:R-:W-:Y:S02]  /*3f70*/  LOP3.LUT R9, R9, 0xffff, RZ, 0xc0, !PT ;  /* 0x0000ffff09097812 */ /* 0x000fe400078ec0ff */
[----:B------:R-:W-:Y:S02]  /*3f80*/  LOP3.LUT R8, R8, 0xffff, RZ, 0xc0, !PT ;  /* 0x0000ffff08087812 */ /* 0x000fe400078ec0ff */
[----:B------:R-:W-:Y:S02]  /*3f90*/  LOP3.LUT R7, R7, 0xffff, RZ, 0xc0, !PT ;  /* 0x0000ffff07077812 */ /* 0x000fe400078ec0ff */
[----:B------:R-:W-:Y:S02]  /*3fa0*/  F2FP.SATFINITE.E5M2.F32.PACK_AB_MERGE_C R34, R35, R34, RZ ;  /* 0x000000222322723e */ /* 0x000fe400048060ff */
[----:B------:R-:W-:Y:S02]  /*3fb0*/  PRMT R5, R4, 0x3340, R5 ;  /* 0x0000334004057816 */ /* 0x000fe40000000005 */
[----:B------:R-:W-:-:S02]  /*3fc0*/  PRMT R6, R6, 0x3340, R1 ;  /* 0x0000334006067816 */ /* 0x000fc40000000001 */
[----:B------:R-:W-:Y:S02]  /*3fd0*/  PRMT R9, R9, 0x3340, R0 ;  /* 0x0000334009097816 */ /* 0x000fe40000000000 */
[----:B------:R-:W-:Y:S02]  /*3fe0*/  PRMT R8, R7, 0x3340, R8 ;  /* 0x0000334007087816 */ /* 0x000fe40000000008 */
[----:B------:R-:W-:Y:S02]  /*3ff0*/  PRMT R19, R19, 0x5410, R12 ;  /* 0x0000541013137816 */ /* 0x000fe4000000000c */
[----:B------:R-:W-:Y:S02]  /*4000*/  LOP3.LUT R10, R10, 0xffff, RZ, 0xc0, !PT ;  /* 0x0000ffff0a0a7812 */ /* 0x000fe400078ec0ff */
[----:B------:R-:W-:Y:S02]  /*4010*/  LOP3.LUT R26, R26, 0xffff, RZ, 0xc0, !PT ;  /* 0x0000ffff1a1a7812 */ /* 0x000fe400078ec0ff */
[----:B------:R-:W-:-:S02]  /*4020*/  PRMT R21, R21, 0x5410, R14 ;  /* 0x0000541015157816 */ /* 0x000fc4000000000e */
[----:B------:R-:W-:Y:S02]  /*4030*/  PRMT R5, R5, 0x5410, R6 ;  /* 0x0000541005057816 */ /* 0x000fe40000000006 */
[----:B------:R-:W-:Y:S02]  /*4040*/  PRMT R27, R8, 0x5410, R9 ;  /* 0x00005410081b7816 */ /* 0x000fe40000000009 */
[----:B------:R-:W-:Y:S02]  /*4050*/  LOP3.LUT R18, R18, 0xffff, RZ, 0xc0, !PT ;  /* 0x0000ffff12127812 */ /* 0x000fe400078ec0ff */
[----:B------:R-:W-:Y:S02]  /*4060*/  LOP3.LUT R34, R34, 0xffff, RZ, 0xc0, !PT ;  /* 0x0000ffff22227812 */ /* 0x000fe400078ec0ff */
[--C-:B------:R-:W-:Y:S02]  /*4070*/  PRMT R8, R11, 0x4210, R10.reuse ;  /* 0x000042100b087816 */ /* 0x100fe4000000000a */
[----:B------:R-:W-:-:S02]  /*4080*/  PRMT R24, R19, 0x5210, R10 ;  /* 0x0000521013187816 */ /* 0x000fc4000000000a */
[----:B------:R-:W-:Y:S02]  /*4090*/  PRMT R10, R15, 0x4210, R26 ;  /* 0x000042100f0a7816 */ /* 0x000fe4000000001a */
[--C-:B------:R-:W-:Y:S02]  /*40a0*/  PRMT R9, R13, 0x4210, R18.reuse ;  /* 0x000042100d097816 */ /* 0x100fe40000000012 */
[----:B------:R-:W-:Y:S01]  /*40b0*/  PRMT R25, R21, 0x5210, R18 ;  /* 0x0000521015197816 */ /* 0x000fe20000000012 */
[----:B------:R-:W0:Y:S01]  /*40c0*/  LDC R13, c[0x0][0x3b8] ;  /* 0x0000ee00ff0d7b82 */ /* 0x000e220000000800 */
[----:B------:R-:W-:Y:S02]  /*40d0*/  PRMT R26, R5, 0x5210, R26 ;  /* 0x00005210051a7816 */ /* 0x000fe4000000001a */
[--C-:B------:R-:W-:Y:S02]  /*40e0*/  PRMT R11, R17, 0x4210, R34.reuse ;  /* 0x00004210110b7816 */ /* 0x100fe40000000022 */
[----:B------:R-:W-:-:S02]  /*40f0*/  PRMT R27, R27, 0x5210, R34 ;  /* 0x000052101b1b7816 */ /* 0x000fc40000000022 */
[C---:B------:R-:W-:Y:S01]  /*4100*/  LOP3.LUT R0, R38.reuse, R3, RZ, 0xfc, !PT ;  /* 0x0000000326007212 */ /* 0x040fe200078efcff */
[----:B--2---:R1:W-:Y:S01]  /*4110*/  STS.128 [R40], R8 ;  /* 0x0000000828007388 */ /* 0x0043e20000000c00 */
[C-C-:B------:R-:W-:Y:S02]  /*4120*/  LOP3.LUT R22, R38.reuse, 0x1c, R3.reuse, 0xfe, !PT ;  /* 0x0000001c26167812 */ /* 0x140fe400078efe03 */
[C-C-:B------:R-:W-:Y:S01]  /*4130*/  LOP3.LUT R28, R38.reuse, 0x16, R3.reuse, 0xfe, !PT ;  /* 0x00000016261c7812 */ /* 0x140fe200078efe03 */
[----:B------:R2:W-:Y:S01]  /*4140*/  STS.128 [R40+0x400], R24 ;  /* 0x0004001828007388 */ /* 0x0005e20000000c00 */
[C-C-:B------:R-:W-:Y:S02]  /*4150*/  LOP3.LUT R30, R38.reuse, 0x14, R3.reuse, 0xfe, !PT ;  /* 0x00000014261e7812 */ /* 0x140fe400078efe03 */
[C-C-:B------:R-:W-:Y:S01]  /*4160*/  LOP3.LUT R32, R38.reuse, 0x12, R3.reuse, 0xfe, !PT ;  /* 0x0000001226207812 */ /* 0x140fe200078efe03 */
[----:B------:R-:W-:Y:S01]  /*4170*/  BAR.SYNC.DEFER_BLOCKING 0x0 ;  /* 0x0000000000007b1d */ /* 0x000fe20000010000 */
[----:B------:R-:W-:-:S02]  /*4180*/  LOP3.LUT R34, R38, 0x10, R3, 0xfe, !PT ;  /* 0x0000001026227812 */ /* 0x000fc400078efe03 */
[C-C-:B------:R-:W-:Y:S02]  /*4190*/  LOP3.LUT R16, R38.reuse, 0x6, R3.reuse, 0xfe, !PT ;  /* 0x0000000626107812 */ /* 0x140fe400078efe03 */
[--C-:B------:R-:W-:Y:S02]  /*41a0*/  LOP3.LUT R14, R38, 0x4, R3.reuse, 0xfe, !PT ;  /* 0x00000004260e7812 */ /* 0x100fe400078efe03 */
[C---:B------:R-:W-:Y:S01]  /*41b0*/  ISETP.LT.AND P3, PT, R0.reuse, UR11, !P0 ;  /* 0x0000000b00007c0c */ /* 0x040fe2000c761270 */
[CC--:B0-----:R-:W-:Y:S01]  /*41c0*/  IMAD R12, R0.reuse, R13.reuse, RZ ;  /* 0x0000000d000c7224 */ /* 0x0c1fe200078e02ff */
[----:B-1----:R-:W-:Y:S01]  /*41d0*/  LOP3.LUT R8, R0, 0x3c, RZ, 0xfc, !PT ;  /* 0x0000003c00087812 */ /* 0x002fe200078efcff */
[-C--:B------:R-:W-:Y:S01]  /*41e0*/  IMAD R15, R14, R13.reuse, RZ ;  /* 0x0000000d0e0f7224 */ /* 0x080fe200078e02ff */
[----:B------:R-:W-:Y:S01]  /*41f0*/  LOP3.LUT R9, R0, 0x3a, RZ, 0xfc, !PT ;  /* 0x0000003a00097812 */ /* 0x000fe200078efcff */
[-C--:B------:R-:W-:Y:S01]  /*4200*/  IMAD R17, R16, R13.reuse, RZ ;  /* 0x0000000d10117224 */ /* 0x080fe200078e02ff */
[--C-:B--2---:R-:W-:Y:S01]  /*4210*/  LOP3.LUT R24, R38, 0x1a, R3.reuse, 0xfe, !PT ;  /* 0x0000001a26187812 */ /* 0x104fe200078efe03 */
[----:B------:R-:W-:Y:S01]  /*4220*/  IMAD R18, R46, R13, RZ ;  /* 0x0000000d2e127224 */ /* 0x000fe200078e02ff */
[----:B------:R-:W-:-:S02]  /*4230*/  LOP3.LUT R26, R38, 0x18, R3, 0xfe, !PT ;  /* 0x00000018261a7812 */ /* 0x000fc400078efe03 */
[C-C-:B------:R-:W-:Y:S02]  /*4240*/  LOP3.LUT R40, R38.reuse, 0xc, R3.reuse, 0xfe, !PT ;  /* 0x0000000c26287812 */ /* 0x140fe400078efe03 */
[----:B------:R-:W-:Y:S02]  /*4250*/  LOP3.LUT R38, R38, 0x2, R3, 0xfe, !PT ;  /* 0x0000000226267812 */ /* 0x000fe400078efe03 */
[----:B------:R-:W-:Y:S02]  /*4260*/  IADD3 R3, P2, PT, R2, UR8, RZ ;  /* 0x0000000802037c10 */ /* 0x000fe4000ff5e0ff */
[----:B------:R-:W-:Y:S01]  /*4270*/  ISETP.LT.AND P1, PT, R8, UR11, !P0 ;  /* 0x0000000b08007c0c */ /* 0x000fe2000c721270 */
[----:B------:R-:W0:Y:S01]  /*4280*/  LDS.128 R4, [R36] ;  /* 0x0000000024047984 */ /* 0x000e220000000c00 */
[----:B------:R-:W-:Y:S01]  /*4290*/  IMAD R11, R38, R13, RZ ;  /* 0x0000000d260b7224 */ /* 0x000fe200078e02ff */
[----:B------:R-:W-:Y:S02]  /*42a0*/  LEA.HI.X.SX32 R2, R2, UR9, 0x1, P2 ;  /* 0x0000000902027c11 */ /* 0x000fe400090f0eff */
[----:B------:R-:W-:-:S02]  /*42b0*/  IADD3 R8, P4, PT, R12, R3, RZ ;  /* 0x000000030c087210 */ /* 0x000fc40007f9e0ff */
[----:B------:R-:W-:Y:S02]  /*42c0*/  ISETP.LT.AND P5, PT, R38, UR11, !P0 ;  /* 0x0000000b26007c0c */ /* 0x000fe4000c7a1270 */
[----:B------:R-:W-:Y:S02]  /*42d0*/  ISETP.LT.AND P2, PT, R9, UR11, !P0 ;  /* 0x0000000b09007c0c */ /* 0x000fe4000c741270 */
[-C--:B------:R-:W-:Y:S01]  /*42e0*/  LEA.HI.X.SX32 R9, R12, R2.reuse, 0x1, P4 ;  /* 0x000000020c097211 */ /* 0x080fe200020f0eff */
[----:B------:R-:W-:Y:S01]  /*42f0*/  IMAD R12, R13, 0x20, R12 ;  /* 0x000000200d0c7824 */ /* 0x000fe200078e020c */
[C---:B------:R-:W-:Y:S02]  /*4300*/  IADD3 R10, P6, PT, R11.reuse, R3, RZ ;  /* 0x000000030b0a7210 */ /* 0x040fe40007fde0ff */
[----:B------:R-:W-:Y:S02]  /*4310*/  ISETP.LT.AND P4, PT, R14, UR11, !P0 ;  /* 0x0000000b0e007c0c */ /* 0x000fe4000c781270 */
[----:B------:R-:W-:-:S02]  /*4320*/  LEA.HI.X.SX32 R11, R11, R2, 0x1, P6 ;  /* 0x000000020b0b7211 */ /* 0x000fc400030f0eff */
[----:B------:R-:W-:-:S04]  /*4330*/  IADD3 R14, P6, PT, R15, R3, RZ ;  /* 0x000000030f0e7210 */ /* 0x000fc80007fde0ff */
[----:B------:R-:W-:Y:S02]  /*4340*/  LEA.HI.X.SX32 R15, R15, R2, 0x1, P6 ;  /* 0x000000020f0f7211 */ /* 0x000fe400030f0eff */
[C---:B0-----:R-:W-:Y:S02]  /*4350*/  PRMT R23, R4.reuse, 0x7770, RZ ;  /* 0x0000777004177816 */ /* 0x041fe400000000ff */
[C---:B------:R-:W-:Y:S02]  /*4360*/  PRMT R21, R4.reuse, 0x7771, RZ ;  /* 0x0000777104157816 */ /* 0x040fe400000000ff */
[----:B------:R-:W-:Y:S01]  /*4370*/  PRMT R19, R4, 0x7772, RZ ;  /* 0x0000777204137816 */ /* 0x000fe200000000ff */
[----:B------:R0:W-:Y:S01]  /*4380*/  @P3 STG.E.U8 desc[UR18][R8.64], R23 ;  /* 0x0000001708003986 */ /* 0x0001e2000c101112 */
[----:B------:R-:W-:Y:S02]  /*4390*/  ISETP.LT.AND P3, PT, R16, UR11, !P0 ;  /* 0x0000000b10007c0c */ /* 0x000fe4000c761270 */
[----:B------:R-:W-:Y:S01]  /*43a0*/  IADD3 R16, P6, PT, R17, R3, RZ ;  /* 0x0000000311107210 */ /* 0x000fe20007fde0ff */
[----:B------:R1:W-:Y:S01]  /*43b0*/  @P5 STG.E.U8 desc[UR18][R10.64], R21 ;  /* 0x000000150a005986 */ /* 0x0003e2000c101112 */
[----:B------:R-:W-:-:S02]  /*43c0*/  ISETP.LT.AND P5, PT, R46, UR11, !P0 ;  /* 0x0000000b2e007c0c */ /* 0x000fc4000c7a1270 */
[-C--:B------:R-:W-:Y:S01]  /*43d0*/  LEA.HI.X.SX32 R17, R17, R2.reuse, 0x1, P6 ;  /* 0x0000000211117211 */ /* 0x080fe200030f0eff */
[----:B------:R2:W-:Y:S01]  /*43e0*/  @P4 STG.E.U8 desc[UR18][R14.64], R19 ;  /* 0x000000130e004986 */ /* 0x0005e2000c101112 */
[----:B------:R-:W-:Y:S02]  /*43f0*/  ISETP.LT.AND P6, PT, R44, UR11, !P0 ;  /* 0x0000000b2c007c0c */ /* 0x000fe4000c7c1270 */
[----:B------:R-:W-:Y:S02]  /*4400*/  PRMT R25, R6, 0x7771, RZ ;  /* 0x0000777106197816 */ /* 0x000fe400000000ff */
[----:B0-----:R-:W-:Y:S01]  /*4410*/  PRMT R23, R4, 0x7773, RZ ;  /* 0x0000777304177816 */ /* 0x001fe200000000ff */
[----:B------:R-:W-:Y:S01]  /*4420*/  IMAD R4, R44, R13, RZ ;  /* 0x0000000d2c047224 */ /* 0x000fe200078e02ff */
[C---:B------:R-:W-:Y:S02]  /*4430*/  IADD3 R8, P4, PT, R18.reuse, R3, RZ ;  /* 0x0000000312087210 */ /* 0x040fe40007f9e0ff */
[----:B-1----:R-:W-:Y:S01]  /*4440*/  PRMT R21, R5, 0x7770, RZ ;  /* 0x0000777005157816 */ /* 0x002fe200000000ff */
[----:B------:R0:W-:Y:S01]  /*4450*/  @P3 STG.E.U8 desc[UR18][R16.64], R23 ;  /* 0x0000001710003986 */ /* 0x0001e2000c101112 */
[----:B------:R-:W-:Y:S01]  /*4460*/  LEA.HI.X.SX32 R9, R18, R2, 0x1, P4 ;  /* 0x0000000212097211 */ /* 0x000fe200020f0eff */
[----:B--2---:R-:W-:Y:S01]  /*4470*/  IMAD R15, R40, R13, RZ ;  /* 0x0000000d280f7224 */ /* 0x004fe200078e02ff */
[----:B------:R-:W-:-:S02]  /*4480*/  IADD3 R10, P3, PT, R4, R3, RZ ;  /* 0x00000003040a7210 */ /* 0x000fc40007f7e0ff */
[----:B------:R-:W-:Y:S01]  /*4490*/  PRMT R19, R5, 0x7771, RZ ;  /* 0x0000777105137816 */ /* 0x000fe200000000ff */
[----:B------:R1:W-:Y:S01]  /*44a0*/  @P5 STG.E.U8 desc[UR18][R8.64], R21 ;  /* 0x0000001508005986 */ /* 0x0003e2000c101112 */
[----:B------:R-:W-:Y:S01]  /*44b0*/  LEA.HI.X.SX32 R11, R4, R2, 0x1, P3 ;  /* 0x00000002040b7211 */ /* 0x000fe200018f0eff */
[----:B------:R-:W-:Y:S01]  /*44c0*/  IMAD R4, R42, R13, RZ ;  /* 0x0000000d2a047224 */ /* 0x000fe200078e02ff */
[-C--:B------:R-:W-:Y:S02]  /*44d0*/  IADD3 R14, P5, PT, R15, R3.reuse, RZ ;  /* 0x000000030f0e7210 */ /* 0x080fe40007fbe0ff */
[----:B------:R-:W-:Y:S01]  /*44e0*/  ISETP.LT.AND P4, PT, R40, UR11, !P0 ;  /* 0x0000000b28007c0c */ /* 0x000fe2000c781270 */
[----:B------:R2:W-:Y:S01]  /*44f0*/  @P6 STG.E.U8 desc[UR18][R10.64], R19 ;  /* 0x000000130a006986 */ /* 0x0005e2000c101112 */
[----:B------:R-:W-:Y:S02]  /*4500*/  ISETP.LT.AND P3, PT, R42, UR11, !P0 ;  /* 0x0000000b2a007c0c */ /* 0x000fe4000c761270 */
[----:B0-----:R-:W-:-:S02]  /*4510*/  IADD3 R16, P6, PT, R4, R3, RZ ;  /* 0x0000000304107210 */ /* 0x001fc40007fde0ff */
[-C--:B------:R-:W-:Y:S01]  /*4520*/  LEA.HI.X.SX32 R15, R15, R2.reuse, 0x1, P5 ;  /* 0x000000020f0f7211 */ /* 0x080fe200028f0eff */
[CC--:B-1----:R-:W-:Y:S01]  /*4530*/  IMAD R8, R34.reuse, R13.reuse, RZ ;  /* 0x0000000d22087224 */ /* 0x0c2fe200078e02ff */
[----:B------:R-:W-:Y:S01]  /*4540*/  ISETP.LT.AND P5, PT, R34, UR11, !P0 ;  /* 0x0000000b22007c0c */ /* 0x000fe2000c7a1270 */
[----:B------:R-:W-:Y:S01]  /*4550*/  IMAD R9, R32, R13, RZ ;  /* 0x0000000d20097224 */ /* 0x000fe200078e02ff */
[----:B------:R-:W-:Y:S02]  /*4560*/  LEA.HI.X.SX32 R17, R4, R2, 0x1, P6 ;  /* 0x0000000204117211 */ /* 0x000fe400030f0eff */
[----:B------:R-:W-:Y:S02]  /*4570*/  IADD3 R4, P6, PT, R8, R3, RZ ;  /* 0x0000000308047210 */ /* 0x000fe40007fde0ff */
[C---:B------:R-:W-:Y:S02]  /*4580*/  PRMT R23, R5.reuse, 0x7772, RZ ;  /* 0x0000777205177816 */ /* 0x040fe400000000ff */
[----:B------:R-:W-:-:S02]  /*4590*/  PRMT R21, R5, 0x7773, RZ ;  /* 0x0000777305157816 */ /* 0x000fc400000000ff */
[-C--:B------:R-:W-:Y:S01]  /*45a0*/  LEA.HI.X.SX32 R5, R8, R2.reuse, 0x1, P6 ;  /* 0x0000000208057211 */ /* 0x080fe200030f0eff */
[----:B------:R-:W-:Y:S01]  /*45b0*/  IMAD R8, R30, R13, RZ ;  /* 0x0000000d1e087224 */ /* 0x000fe200078e02ff */
[----:B--2---:R-:W-:Y:S01]  /*45c0*/  PRMT R11, R6, 0x7770, RZ ;  /* 0x00007770060b7816 */ /* 0x004fe200000000ff */
[----:B------:R0:W-:Y:S01]  /*45d0*/  @P4 STG.E.U8 desc[UR18][R14.64], R23 ;  /* 0x000000170e004986 */ /* 0x0001e2000c101112 */
[----:B------:R-:W-:Y:S02]  /*45e0*/  ISETP.LT.AND P4, PT, R32, UR11, !P0 ;  /* 0x0000000b20007c0c */ /* 0x000fe4000c781270 */
[C---:B------:R-:W-:Y:S01]  /*45f0*/  IADD3 R18, P6, PT, R9.reuse, R3, RZ ;  /* 0x0000000309127210 */ /* 0x040fe20007fde0ff */
[----:B------:R1:W-:Y:S01]  /*4600*/  @P3 STG.E.U8 desc[UR18][R16.64], R21 ;  /* 0x0000001510003986 */ /* 0x0003e2000c101112 */
[----:B------:R-:W-:Y:S02]  /*4610*/  ISETP.LT.AND P3, PT, R30, UR11, !P0 ;  /* 0x0000000b1e007c0c */ /* 0x000fe4000c761270 */
[----:B------:R-:W-:Y:S01]  /*4620*/  LEA.HI.X.SX32 R19, R9, R2, 0x1, P6 ;  /* 0x0000000209137211 */ /* 0x000fe200030f0eff */
[----:B------:R2:W-:Y:S01]  /*4630*/  @P5 STG.E.U8 desc[UR18][R4.64], R11 ;  /* 0x0000000b04005986 */ /* 0x0005e2000c101112 */
[----:B------:R-:W-:-:S02]  /*4640*/  ISETP.LT.AND P6, PT, R28, UR11, !P0 ;  /* 0x0000000b1c007c0c */ /* 0x000fc4000c7c1270 */
[----:B0-----:R-:W-:-:S03]  /*4650*/  IADD3 R14, P5, PT, R8, R3, RZ ;  /* 0x00000003080e7210 */ /* 0x001fc60007fbe0ff */
[----:B------:R0:W-:Y:S01]  /*4660*/  @P4 STG.E.U8 desc[UR18][R18.64], R25 ;  /* 0x0000001912004986 */ /* 0x0001e2000c101112 */
[----:B------:R-:W-:Y:S01]  /*4670*/  PRMT R23, R6, 0x7773, RZ ;  /* 0x0000777306177816 */ /* 0x000fe200000000ff */
[-C--:B-1----:R-:W-:Y:S01]  /*4680*/  IMAD R17, R28, R13.reuse, RZ ;  /* 0x0000000d1c117224 */ /* 0x082fe200078e02ff */
[-C--:B------:R-:W-:Y:S02]  /*4690*/  LEA.HI.X.SX32 R15, R8, R2.reuse, 0x1, P5 ;  /* 0x00000002080f7211 */ /* 0x080fe400028f0eff */
[----:B------:R-:W1:Y:S01]  /*46a0*/  LDS.128 R8, [R36+0x800] ;  /* 0x0008000024087984 */ /* 0x000e620000000c00 */
[----:B------:R-:W-:Y:S01]  /*46b0*/  PRMT R21, R6, 0x7772, RZ ;  /* 0x0000777206157816 */ /* 0x000fe200000000ff */
[----:B--2---:R-:W-:Y:S01]  /*46c0*/  IMAD R5, R26, R13, RZ ;  /* 0x0000000d1a057224 */ /* 0x004fe200078e02ff */
[C---:B------:R-:W-:Y:S01]  /*46d0*/  IADD3 R16, P4, PT, R17.reuse, R3, RZ ;  /* 0x0000000311107210 */ /* 0x040fe20007f9e0ff */
[CC--:B------:R-:W-:Y:S01]  /*46e0*/  IMAD R6, R24.reuse, R13.reuse, RZ ;  /* 0x0000000d18067224 */ /* 0x0c0fe200078e02ff */
[----:B------:R-:W-:Y:S01]  /*46f0*/  ISETP.LT.AND P5, PT, R24, UR11, !P0 ;  /* 0x0000000b18007c0c */ /* 0x000fe2000c7a1270 */
[----:B------:R2:W-:Y:S01]  /*4700*/  @P3 STG.E.U8 desc[UR18][R14.64], R21 ;  /* 0x000000150e003986 */ /* 0x0005e2000c101112 */
[----:B------:R-:W-:Y:S01]  /*4710*/  LEA.HI.X.SX32 R17, R17, R2, 0x1, P4 ;  /* 0x0000000211117211 */ /* 0x000fe200020f0eff */
[----:B0-----:R-:W-:Y:S01]  /*4720*/  IMAD R18, R22, R13, RZ ;  /* 0x0000000d16127224 */ /* 0x001fe200078e02ff */
[----:B------:R-:W-:-:S02]  /*4730*/  ISETP.LT.AND P3, PT, R26, UR11, !P0 ;  /* 0x0000000b1a007c0c */ /* 0x000fc4000c761270 */
[-C--:B------:R-:W-:Y:S01]  /*4740*/  IADD3 R4, P4, PT, R5, R3.reuse, RZ ;  /* 0x0000000305047210 */ /* 0x080fe20007f9e0ff */
[----:B------:R0:W-:Y:S01]  /*4750*/  @P6 STG.E.U8 desc[UR18][R16.64], R23 ;  /* 0x0000001710006986 */ /* 0x0001e2000c101112 */
[----:B------:R-:W-:Y:S02]  /*4760*/  PRMT R25, R7, 0x7770, RZ ;  /* 0x0000777007197816 */ /* 0x000fe400000000ff */
[-C--:B------:R-:W-:Y:S02]  /*4770*/  LEA.HI.X.SX32 R5, R5, R2.reuse, 0x1, P4 ;  /* 0x0000000205057211 */ /* 0x080fe400020f0eff */
[----:B------:R-:W-:Y:S02]  /*4780*/  ISETP.LT.AND P4, PT, R22, UR11, !P0 ;  /* 0x0000000b16007c0c */ /* 0x000fe4000c781270 */
[C---:B--2---:R-:W-:Y:S02]  /*4790*/  IADD3 R14, P6, PT, R6.reuse, R3, RZ ;  /* 0x00000003060e7210 */ /* 0x044fe40007fde0ff */
[----:B------:R-:W-:Y:S01]  /*47a0*/  PRMT R21, R7, 0x7771, RZ ;  /* 0x0000777107157816 */ /* 0x000fe200000000ff */
[----:B------:R-:W-:Y:S01]  /*47b0*/  @P3 STG.E.U8 desc[UR18][R4.64], R25 ;  /* 0x0000001904003986 */ /* 0x000fe2000c101112 */
[----:B------:R-:W-:Y:S01]  /*47c0*/  LEA.HI.X.SX32 R15, R6, R2, 0x1, P6 ;  /* 0x00000002060f7211 */ /* 0x000fe200030f0eff */
[----:B------:R-:W-:Y:S01]  /*47d0*/  IMAD R6, R20, R13, RZ ;  /* 0x0000000d14067224 */ /* 0x000fe200078e02ff */
[----:B0-----:R-:W-:-:S02]  /*47e0*/  IADD3 R16, P6, PT, R18, R3, RZ ;  /* 0x0000000312107210 */ /* 0x001fc40007fde0ff */
[----:B------:R-:W-:Y:S01]  /*47f0*/  LOP3.LUT R19, R0, 0x20, RZ, 0xfc, !PT ;  /* 0x0000002000137812 */ /* 0x000fe200078efcff */
[----:B------:R0:W-:Y:S01]  /*4800*/  @P5 STG.E.U8 desc[UR18][R14.64], R21 ;  /* 0x000000150e005986 */ /* 0x0001e2000c101112 */
[----:B------:R-:W-:Y:S01]  /*4810*/  ISETP.LT.AND P5, PT, R20, UR11, !P0 ;  /* 0x0000000b14007c0c */ /* 0x000fe2000c7a1270 */
[----:B------:R-:W-:Y:S01]  /*4820*/  VIADD R20, R39, 0x3e ;  /* 0x0000003e27147836 */ /* 0x000fe20000000000 */
[----:B------:R-:W-:Y:S02]  /*4830*/  LEA.HI.X.SX32 R17, R18, R2, 0x1, P6 ;  /* 0x0000000212117211 */ /* 0x000fe400030f0eff */
[----:B------:R-:W-:Y:S02]  /*4840*/  PRMT R23, R7, 0x7772, RZ ;  /* 0x0000777207177816 */ /* 0x000fe400000000ff */
[----:B------:R-:W-:Y:S02]  /*4850*/  ISETP.LT.AND P3, PT, R19, UR11, !P0 ;  /* 0x0000000b13007c0c */ /* 0x000fe4000c761270 */
[----:B------:R-:W-:Y:S01]  /*4860*/  LOP3.LUT R19, R0, 0x22, RZ, 0xfc, !PT ;  /* 0x0000002200137812 */ /* 0x000fe200078efcff */
[----:B------:R2:W-:Y:S01]  /*4870*/  @P4 STG.E.U8 desc[UR18][R16.64], R23 ;  /* 0x0000001710004986 */ /* 0x0005e2000c101112 */
[----:B------:R-:W-:Y:S01]  /*4880*/  IADD3 R18, P6, PT, R6, R3, RZ ;  /* 0x0000000306127210 */ /* 0x000fe20007fde0ff */
[----:B0-----:R-:W-:Y:S01]  /*4890*/  IMAD R14, R13, 0x2, R12 ;  /* 0x000000020d0e7824 */ /* 0x001fe200078e020c */
[----:B------:R-:W-:-:S02]  /*48a0*/  ISETP.LT.AND P4, PT, R19, UR11, !P0 ;  /* 0x0000000b13007c0c */ /* 0x000fc4000c781270 */
[-C--:B------:R-:W-:Y:S02]  /*48b0*/  LEA.HI.X.SX32 R19, R6, R2.reuse, 0x1, P6 ;  /* 0x0000000206137211 */ /* 0x080fe400030f0eff */
[----:B------:R-:W-:Y:S02]  /*48c0*/  PRMT R21, R7, 0x7773, RZ ;  /* 0x0000777307157816 */ /* 0x000fe400000000ff */
[----:B------:R-:W-:Y:S02]  /*48d0*/  IADD3 R4, P6, PT, R12, R3, RZ ;  /* 0x000000030c047210 */ /* 0x000fe40007fde0ff */
[----:B------:R-:W-:Y:S01]  /*48e0*/  LOP3.LUT R6, R0, 0x24, RZ, 0xfc, !PT ;  /* 0x0000002400067812 */ /* 0x000fe200078efcff */
[----:B------:R-:W-:Y:S01]  /*48f0*/  @P5 STG.E.U8 desc[UR18][R18.64], R21 ;  /* 0x0000001512005986 */ /* 0x000fe2000c101112 */
[----:B------:R-:W-:Y:S01]  /*4900*/  LEA.HI.X.SX32 R5, R12, R2, 0x1, P6 ;  /* 0x000000020c057211 */ /* 0x000fe200030f0eff */
[----:B------:R-:W-:Y:S01]  /*4910*/  IMAD R12, R13, 0x2, R14 ;  /* 0x000000020d0c7824 */ /* 0x000fe200078e020e */
[----:B-1----:R-:W-:-:S02]  /*4920*/  PRMT R25, R8, 0x7770, RZ ;  /* 0x0000777008197816 */ /* 0x002fc400000000ff */
[----:B------:R-:W-:Y:S01]  /*4930*/  ISETP.LT.AND P5, PT, R6, UR11, !P0 ;  /* 0x0000000b06007c0c */ /* 0x000fe2000c7a1270 */
[----:B--2---:R-:W-:Y:S01]  /*4940*/  IMAD R16, R13, 0x2, R12 ;  /* 0x000000020d107824 */ /* 0x004fe200078e020c */
[----:B------:R-:W-:Y:S01]  /*4950*/  IADD3 R6, P6, PT, R14, R3, RZ ;  /* 0x000000030e067210 */ /* 0x000fe20007fde0ff */
[----:B------:R0:W-:Y:S01]  /*4960*/  @P3 STG.E.U8 desc[UR18][R4.64], R25 ;  /* 0x0000001904003986 */ /* 0x0001e2000c101112 */
[----:B------:R-:W-:Y:S02]  /*4970*/  LOP3.LUT R15, R0, 0x26, RZ, 0xfc, !PT ;  /* 0x00000026000f7812 */ /* 0x000fe400078efcff */
[----:B------:R-:W-:Y:S02]  /*4980*/  LEA.HI.X.SX32 R7, R14, R2, 0x1, P6 ;  /* 0x000000020e077211 */ /* 0x000fe400030f0eff */
[----:B------:R-:W-:Y:S02]  /*4990*/  PRMT R17, R8, 0x7771, RZ ;  /* 0x0000777108117816 */ /* 0x000fe400000000ff */
[----:B------:R-:W-:-:S02]  /*49a0*/  ISETP.LT.AND P3, PT, R15, UR11, !P0 ;  /* 0x0000000b0f007c0c */ /* 0x000fc4000c761270 */
[----:B------:R-:W-:Y:S01]  /*49b0*/  LOP3.LUT R15, R0, 0x28, RZ, 0xfc, !PT ;  /* 0x00000028000f7812 */ /* 0x000fe200078efcff */
[----:B------:R1:W-:Y:S01]  /*49c0*/  @P4 STG.E.U8 desc[UR18][R6.64], R17 ;  /* 0x0000001106004986 */ /* 0x0003e2000c101112 */
[CC--:B------:R-:W-:Y:S02]  /*49d0*/  IADD3 R14, P6, PT, R12.reuse, R3.reuse, RZ ;  /* 0x000000030c0e7210 */ /* 0x0c0fe40007fde0ff */
[----:B------:R-:W-:Y:S02]  /*49e0*/  ISETP.LT.AND P4, PT, R15, UR11, !P0 ;  /* 0x0000000b0f007c0c */ /* 0x000fe4000c781270 */
[----:B------:R-:W-:Y:S01]  /*49f0*/  LEA.HI.X.SX32 R15, R12, R2, 0x1, P6 ;  /* 0x000000020c0f7211 */ /* 0x000fe200030f0eff */
[----:B------:R-:W-:Y:S01]  /*4a00*/  IMAD R12, R13, 0x2, R16 ;  /* 0x000000020d0c7824 */ /* 0x000fe200078e0210 */
[----:B0-----:R-:W-:Y:S02]  /*4a10*/  IADD3 R4, P6, PT, R16, R3, RZ ;  /* 0x0000000310047210 */ /* 0x001fe40007fde0ff */
[----:B------:R-:W-:-:S02]  /*4a20*/  PRMT R23, R8, 0x7772, RZ ;  /* 0x0000777208177816 */ /* 0x000fc400000000ff */
[----:B------:R-:W-:Y:S02]  /*4a30*/  LOP3.LUT R18, R0, 0x2a, RZ, 0xfc, !PT ;  /* 0x0000002a00127812 */ /* 0x000fe400078efcff */
[-C--:B------:R-:W-:Y:S01]  /*4a40*/  LEA.HI.X.SX32 R5, R16, R2.reuse, 0x1, P6 ;  /* 0x0000000210057211 */ /* 0x080fe200030f0eff */
[----:B------:R0:W-:Y:S01]  /*4a50*/  @P5 STG.E.U8 desc[UR18][R14.64], R23 ;  /* 0x000000170e005986 */ /* 0x0001e2000c101112 */
[----:B------:R-:W-:Y:S01]  /*4a60*/  PRMT R21, R8, 0x7773, RZ ;  /* 0x0000777308157816 */ /* 0x000fe200000000ff */
[----:B------:R-:W-:Y:S01]  /*4a70*/  IMAD R8, R13, 0x2, R12 ;  /* 0x000000020d087824 */ /* 0x000fe200078e020c */
[----:B-1----:R-:W-:Y:S02]  /*4a80*/  IADD3 R6, P5, PT, R12, R3, RZ ;  /* 0x000000030c067210 */ /* 0x002fe40007fbe0ff */
[----:B------:R-:W-:Y:S01]  /*4a90*/  LOP3.LUT R16, R0, 0x2c, RZ, 0xfc, !PT ;  /* 0x0000002c00107812 */ /* 0x000fe200078efcff */
[----:B------:R1:W-:Y:S01]  /*4aa0*/  @P3 STG.E.U8 desc[UR18][R4.64], R21 ;  /* 0x0000001504003986 */ /* 0x0003e2000c101112 */
[----:B------:R-:W-:Y:S01]  /*4ab0*/  ISETP.LT.AND P6, PT, R18, UR11, !P0 ;  /* 0x0000000b12007c0c */ /* 0x000fe2000c7c1270 */
[----:B------:R-:W-:Y:S01]  /*4ac0*/  VIADD R18, R39, 0x2e ;  /* 0x0000002e27127836 */ /* 0x000fe20000000000 */
[----:B------:R-:W-:Y:S01]  /*4ad0*/  LEA.HI.X.SX32 R7, R12, R2, 0x1, P5 ;  /* 0x000000020c077211 */ /* 0x000fe200028f0eff */
[----:B------:R-:W-:Y:S01]  /*4ae0*/  IMAD R12, R13, 0x2, R8 ;  /* 0x000000020d0c7824 */ /* 0x000fe200078e0208 */
[----:B------:R-:W-:-:S02]  /*4af0*/  ISETP.LT.AND P3, PT, R16, UR11, !P0 ;  /* 0x0000000b10007c0c */ /* 0x000fc4000c761270 */
[C---:B------:R-:W-:Y:S02]  /*4b00*/  IADD3 R16, P5, PT, R8.reuse, R3, RZ ;  /* 0x0000000308107210 */ /* 0x040fe40007fbe0ff */
[C---:B------:R-:W-:Y:S02]  /*4b10*/  PRMT R19, R9.reuse, 0x7770, RZ ;  /* 0x0000777009137816 */ /* 0x040fe400000000ff */
[-C--:B------:R-:W-:Y:S01]  /*4b20*/  LEA.HI.X.SX32 R17, R8, R2.reuse, 0x1, P5 ;  /* 0x0000000208117211 */ /* 0x080fe200028f0eff */
[----:B------:R-:W-:Y:S01]  /*4b30*/  IMAD R8, R18, R13, RZ ;  /* 0x0000000d12087224 */ /* 0x000fe200078e02ff */
[----:B0-----:R-:W-:Y:S01]  /*4b40*/  PRMT R23, R9, 0x7771, RZ ;  /* 0x0000777109177816 */ /* 0x001fe200000000ff */
[----:B------:R0:W-:Y:S01]  /*4b50*/  @P4 STG.E.U8 desc[UR18][R6.64], R19 ;  /* 0x0000001306004986 */ /* 0x0001e2000c101112 */
[----:B-1----:R-:W-:Y:S02]  /*4b60*/  IADD3 R4, P5, PT, R12, R3, RZ ;  /* 0x000000030c047210 */ /* 0x002fe40007fbe0ff */
[----:B------:R-:W-:Y:S01]  /*4b70*/  ISETP.LT.AND P4, PT, R18, UR11, !P0 ;  /* 0x0000000b12007c0c */ /* 0x000fe2000c781270 */
[----:B------:R1:W-:Y:S01]  /*4b80*/  @P6 STG.E.U8 desc[UR18][R16.64], R23 ;  /* 0x0000001710006986 */ /* 0x0003e2000c101112 */
[----:B------:R-:W-:Y:S01]  /*4b90*/  LEA.HI.X.SX32 R5, R12, R2, 0x1, P5 ;  /* 0x000000020c057211 */ /* 0x000fe200028f0eff */
[----:B------:R-:W-:Y:S01]  /*4ba0*/  IMAD R12, R13, 0x4, R12 ;  /* 0x000000040d0c7824 */ /* 0x000fe200078e020c */
[----:B------:R-:W-:-:S02]  /*4bb0*/  PRMT R21, R9, 0x7772, RZ ;  /* 0x0000777209157816 */ /* 0x000fc400000000ff */
[----:B------:R-:W-:Y:S02]  /*4bc0*/  LOP3.LUT R15, R0, 0x30, RZ, 0xfc, !PT ;  /* 0x00000030000f7812 */ /* 0x000fe400078efcff */
[----:B------:R-:W-:Y:S01]  /*4bd0*/  IADD3 R14, P6, PT, R8, R3, RZ ;  /* 0x00000003080e7210 */ /* 0x000fe20007fde0ff */
[----:B------:R-:W-:Y:S01]  /*4be0*/  @P3 STG.E.U8 desc[UR18][R4.64], R21 ;  /* 0x0000001504003986 */ /* 0x000fe2000c101112 */
[----:B0-----:R-:W-:Y:S02]  /*4bf0*/  LOP3.LUT R6, R0, 0x32, RZ, 0xfc, !PT ;  /* 0x0000003200067812 */ /* 0x001fe400078efcff */
[----:B------:R-:W-:Y:S01]  /*4c00*/  ISETP.LT.AND P5, PT, R15, UR11, !P0 ;  /* 0x0000000b0f007c0c */ /* 0x000fe2000c7a1270 */
[----:B-1----:R-:W-:Y:S01]  /*4c10*/  IMAD R16, R13, 0x2, R12 ;  /* 0x000000020d107824 */ /* 0x002fe200078e020c */
[----:B------:R-:W-:Y:S02]  /*4c20*/  LEA.HI.X.SX32 R15, R8, R2, 0x1, P6 ;  /* 0x00000002080f7211 */ /* 0x000fe400030f0eff */
[----:B------:R-:W-:-:S02]  /*4c30*/  PRMT R19, R9, 0x7773, RZ ;  /* 0x0000777309137816 */ /* 0x000fc400000000ff */
[----:B------:R-:W-:Y:S02]  /*4c40*/  ISETP.LT.AND P3, PT, R6, UR11, !P0 ;  /* 0x0000000b06007c0c */ /* 0x000fe4000c761270 */
[-C--:B------:R-:W-:Y:S01]  /*4c50*/  IADD3 R6, P6, PT, R12, R3.reuse, RZ ;  /* 0x000000030c067210 */ /* 0x080fe20007fde0ff */
[----:B------:R0:W-:Y:S01]  /*4c60*/  @P4 STG.E.U8 desc[UR18][R14.64], R19 ;  /* 0x000000130e004986 */ /* 0x0001e2000c101112 */
[----:B------:R-:W-:Y:S02]  /*4c70*/  LOP3.LUT R8, R0, 0x36, RZ, 0xfc, !PT ;  /* 0x0000003600087812 */ /* 0x000fe400078efcff */
[----:B------:R-:W-:Y:S01]  /*4c80*/  LEA.HI.X.SX32 R7, R12, R2, 0x1, P6 ;  /* 0x000000020c077211 */ /* 0x000fe200030f0eff */
[----:B------:R-:W-:Y:S01]  /*4c90*/  IMAD R12, R13, 0x2, R16 ;  /* 0x000000020d0c7824 */ /* 0x000fe200078e0210 */
[----:B------:R-:W-:Y:S02]  /*4ca0*/  ISETP.LT.AND P4, PT, R8, UR11, !P0 ;  /* 0x0000000b08007c0c */ /* 0x000fe4000c781270 */
[----:B------:R-:W-:-:S02]  /*4cb0*/  IADD3 R8, P6, PT, R16, R3, RZ ;  /* 0x0000000310087210 */ /* 0x000fc40007fde0ff */
[----:B------:R-:W-:Y:S02]  /*4cc0*/  PRMT R17, R10, 0x7770, RZ ;  /* 0x000077700a117816 */ /* 0x000fe400000000ff */
[----:B------:R-:W-:Y:S01]  /*4cd0*/  LEA.HI.X.SX32 R9, R16, R2, 0x1, P6 ;  /* 0x0000000210097211 */ /* 0x000fe200030f0eff */
[C---:B0-----:R-:W-:Y:S01]  /*4ce0*/  IMAD R14, R13.reuse, 0x2, R12 ;  /* 0x000000020d0e7824 */ /* 0x041fe200078e020c */
[----:B------:R-:W-:Y:S01]  /*4cf0*/  PRMT R21, R10, 0x7771, RZ ;  /* 0x000077710a157816 */ /* 0x000fe200000000ff */
[----:B------:R0:W-:Y:S01]  /*4d00*/  @P5 STG.E.U8 desc[UR18][R6.64], R17 ;  /* 0x0000001106005986 */ /* 0x0001e2000c101112 */
[C---:B------:R-:W-:Y:S01]  /*4d10*/  LOP3.LUT R4, R0.reuse, 0x34, RZ, 0xfc, !PT ;  /* 0x0000003400047812 */ /* 0x040fe200078efcff */
[C---:B------:R-:W-:Y:S01]  /*4d20*/  IMAD R16, R13.reuse, 0x2, R14 ;  /* 0x000000020d107824 */ /* 0x040fe200078e020e */
[----:B------:R-:W-:Y:S01]  /*4d30*/  LOP3.LUT R0, R0, 0x38, RZ, 0xfc, !PT ;  /* 0x0000003800007812 */ /* 0x000fe200078efcff */
[----:B------:R1:W-:Y:S01]  /*4d40*/  @P3 STG.E.U8 desc[UR18][R8.64], R21 ;  /* 0x0000001508003986 */ /* 0x0003e2000c101112 */
[----:B------:R-:W-:Y:S01]  /*4d50*/  ISETP.LT.AND P5, PT, R4, UR11, !P0 ;  /* 0x0000000b04007c0c */ /* 0x000fe2000c7a1270 */
[----:B------:R-:W-:Y:S01]  /*4d60*/  IMAD R18, R13, 0x2, R16 ;  /* 0x000000020d127824 */ /* 0x000fe200078e0210 */
[----:B------:R-:W-:Y:S01]  /*4d70*/  IADD3 R4, P3, PT, R12, R3, RZ ;  /* 0x000000030c047210 */ /* 0x000fe20007f7e0ff */
[----:B------:R-:W-:Y:S01]  /*4d80*/  IMAD R19, R20, R13, RZ ;  /* 0x0000000d14137224 */ /* 0x000fe200078e02ff */
[----:B------:R-:W-:-:S02]  /*4d90*/  PRMT R25, R10, 0x7772, RZ ;  /* 0x000077720a197816 */ /* 0x000fc400000000ff */
[-C--:B------:R-:W-:Y:S01]  /*4da0*/  LEA.HI.X.SX32 R5, R12, R2.reuse, 0x1, P3 ;  /* 0x000000020c057211 */ /* 0x080fe200018f0eff */
[----:B0-----:R-:W-:Y:S01]  /*4db0*/  IMAD R17, R13, 0x2, R18 ;  /* 0x000000020d117824 */ /* 0x001fe200078e0212 */
[-C--:B------:R-:W-:Y:S02]  /*4dc0*/  IADD3 R12, P3, PT, R16, R3.reuse, RZ ;  /* 0x00000003100c7210 */ /* 0x080fe40007f7e0ff */
[-C--:B------:R-:W-:Y:S02]  /*4dd0*/  IADD3 R6, P6, PT, R14, R3.reuse, RZ ;  /* 0x000000030e067210 */ /* 0x080fe40007fde0ff */
[-C--:B------:R-:W-:Y:S01]  /*4de0*/  LEA.HI.X.SX32 R13, R16, R2.reuse, 0x1, P3 ;  /* 0x00000002100d7211 */ /* 0x080fe200018f0eff */
[----:B------:R0:W-:Y:S01]  /*4df0*/  @P5 STG.E.U8 desc[UR18][R4.64], R25 ;  /* 0x0000001904005986 */ /* 0x0001e2000c101112 */
[----:B-1----:R-:W-:Y:S02]  /*4e00*/  IADD3 R8, P3, PT, R17, R3, RZ ;  /* 0x0000000311087210 */ /* 0x002fe40007f7e0ff */
[----:B------:R-:W-:-:S02]  /*4e10*/  LEA.HI.X.SX32 R7, R14, R2, 0x1, P6 ;  /* 0x000000020e077211 */ /* 0x000fc400030f0eff */
[-C--:B------:R-:W-:Y:S02]  /*4e20*/  IADD3 R14, P6, PT, R18, R3.reuse, RZ ;  /* 0x00000003120e7210 */ /* 0x080fe40007fde0ff */
[-C--:B------:R-:W-:Y:S02]  /*4e30*/  LEA.HI.X.SX32 R9, R17, R2.reuse, 0x1, P3 ;  /* 0x0000000211097211 */ /* 0x080fe400018f0eff */
[----:B------:R-:W-:Y:S02]  /*4e40*/  ISETP.LT.AND P3, PT, R0, UR11, !P0 ;  /* 0x0000000b00007c0c */ /* 0x000fe4000c761270 */
[----:B------:R-:W-:Y:S02]  /*4e50*/  LEA.HI.X.SX32 R15, R18, R2, 0x1, P6 ;  /* 0x00000002120f7211 */ /* 0x000fe400030f0eff */
[----:B------:R-:W-:Y:S02]  /*4e60*/  IADD3 R16, P6, PT, R19, R3, RZ ;  /* 0x0000000313107210 */ /* 0x000fe40007fde0ff */
[----:B------:R-:W-:-:S02]  /*4e70*/  ISETP.LT.AND P0, PT, R20, UR11, !P0 ;  /* 0x0000000b14007c0c */ /* 0x000fc4000c701270 */
[----:B------:R-:W-:Y:S02]  /*4e80*/  LEA.HI.X.SX32 R17, R19, R2, 0x1, P6 ;  /* 0x0000000213117211 */ /* 0x000fe400030f0eff */
[----:B------:R-:W-:Y:S02]  /*4e90*/  PRMT R23, R10, 0x7773, RZ ;  /* 0x000077730a177816 */ /* 0x000fe400000000ff */
[C---:B------:R-:W-:Y:S02]  /*4ea0*/  PRMT R3, R11.reuse, 0x7773, RZ ;  /* 0x000077730b037816 */ /* 0x040fe400000000ff */
[C---:B------:R-:W-:Y:S01]  /*4eb0*/  PRMT R19, R11.reuse, 0x7772, RZ ;  /* 0x000077720b137816 */ /* 0x040fe200000000ff */
[----:B------:R0:W-:Y:S01]  /*4ec0*/  @P4 STG.E.U8 desc[UR18][R6.64], R23 ;  /* 0x0000001706004986 */ /* 0x0001e2000c101112 */
[C---:B------:R-:W-:Y:S02]  /*4ed0*/  PRMT R21, R11.reuse, 0x7771, RZ ;  /* 0x000077710b157816 */ /* 0x040fe400000000ff */
[----:B------:R-:W-:-:S05]  /*4ee0*/  PRMT R11, R11, 0x7770, RZ ;  /* 0x000077700b0b7816 */ /* 0x000fca00000000ff */
[----:B------:R0:W-:Y:S04]  /*4ef0*/  @P3 STG.E.U8 desc[UR18][R12.64], R11 ;  /* 0x0000000b0c003986 */ /* 0x0001e8000c101112 */
[----:B------:R0:W-:Y:S04]  /*4f00*/  @P2 STG.E.U8 desc[UR18][R14.64], R21 ;  /* 0x000000150e002986 */ /* 0x0001e8000c101112 */
[----:B------:R0:W-:Y:S04]  /*4f10*/  @P1 STG.E.U8 desc[UR18][R8.64], R19 ;  /* 0x0000001308001986 */ /* 0x0001e8000c101112 */
[----:B------:R0:W-:Y:S01]  /*4f20*/  @P0 STG.E.U8 desc[UR18][R16.64], R3 ;  /* 0x0000000310000986 */ /* 0x0001e2000c101112 */
[----:B------:R-:W-:Y:S06]  /*4f30*/  BAR.SYNC.DEFER_BLOCKING 0x0 ;  /* 0x0000000000007b1d */ /* 0x000fec0000010000 */
[----:B------:R-:W-:Y:S05]  /*4f40*/  BRA.U UP0, `(.L_x_13) ;  /* 0x0000000100a07547 */ /* 0x000fea000b800000 */
[----:B------:R-:W1:Y:S01]  /*4f50*/  S2UR UR5, SR_CgaCtaId ;  /* 0x00000000000579c3 */ /* 0x000e620000008800 */
[----:B------:R-:W-:Y:S01]  /*4f60*/  NOP ;  /* 0x0000000000007918 */ /* 0x000fe20000000000 */
[----:B------:R-:W-:Y:S01]  /*4f70*/  UMOV UR4, 0x50 ;  /* 0x0000005000047882 */ /* 0x000fe20000000000 */
[----:B------:R-:W-:Y:S02]  /*4f80*/  IMAD.U32 R0, RZ, RZ, UR21 ;  /* 0x00000015ff007e24 */ /* 0x000fe4000f8e00ff */
[----:B0-----:R-:W-:Y:S02]  /*4f90*/  IMAD.MOV.U32 R3, RZ, RZ, 0x3 ;  /* 0x00000003ff037424 */ /* 0x001fe400078e00ff */
[----:B------:R-:W-:Y:S01]  /*4fa0*/  IMAD.MOV.U32 R7, RZ, RZ, 0x1 ;  /* 0x00000001ff077424 */ /* 0x000fe200078e00ff */
[----:B------:R-:W-:-:S04]  /*4fb0*/  LOP3.LUT R0, R0, 0xffff, RZ, 0xc0, !PT ;  /* 0x0000ffff00007812 */ /* 0x000fc800078ec0ff */
[----:B------:R-:W-:-:S05]  /*4fc0*/  SHF.R.U32.HI R0, RZ, 0x5, R0 ;  /* 0x00000005ff007819 */ /* 0x000fca0000011600 */
[----:B------:R-:W-:Y:S01]  /*4fd0*/  VIADD R2, R0, 0x10 ;  /* 0x0000001000027836 */ /* 0x000fe20000000000 */
[----:B------:R-:W-:Y:S01]  /*4fe0*/  SHF.L.U32 R0, R3, R0, RZ ;  /* 0x0000000003007219 */ /* 0x000fe200000006ff */
[----:B-1----:R-:W-:-:S03]  /*4ff0*/  ULEA UR6, UR5, UR4, 0x18 ;  /* 0x0000000405067291 */ /* 0x002fc6000f8ec0ff */
[----:B------:R-:W-:-:S04]  /*5000*/  SHF.L.U32 R3, R7, R2, RZ ;  /* 0x0000000207037219 */ /* 0x000fc800000006ff */
[----:B------:R-:W-:Y:S02]  /*5010*/  LOP3.LUT R0, R3, R0, RZ, 0xfc, !PT ;  /* 0x0000000003007212 */ /* 0x000fe400078efcff */
[----:B------:R-:W0:Y:S02]  /*5020*/  LDS R5, [UR6] ;  /* 0x00000006ff057984 */ /* 0x000e240008000800 */
[C---:B------:R-:W-:Y:S02]  /*5030*/  LOP3.LUT R2, R0.reuse, 0xffff, RZ, 0xc0, !PT ;  /* 0x0000ffff00027812 */ /* 0x040fe400078ec0ff */
[----:B0-----:R-:W-:-:S04]  /*5040*/  LOP3.LUT R3, R0, 0xffff, R5, 0x80, !PT ;  /* 0x0000ffff00037812 */ /* 0x001fc800078e8005 */
[----:B------:R-:W-:-:S13]  /*5050*/  ISETP.NE.AND P0, PT, R3, R2, PT ;  /* 0x000000020300720c */ /* 0x000fda0003f05270 */
[----:B------:R-:W-:Y:S05]  /*5060*/  @P0 BRA `(.L_x_14) ;  /* 0x0000000000500947 */ /* 0x000fea0003800000 */
[----:B------:R-:W-:Y:S02]  /*5070*/  SHF.R.U32.HI R5, RZ, 0x10, R5 ;  /* 0x00000010ff057819 */ /* 0x000fe40000011605 */
[----:B------:R-:W-:-:S04]  /*5080*/  SHF.R.U32.HI R2, RZ, 0x10, R0 ;  /* 0x00000010ff027819 */ /* 0x000fc80000011600 */
[----:B------:R-:W-:-:S04]  /*5090*/  LOP3.LUT R5, R5, R2, RZ, 0xc0, !PT ;  /* 0x0000000205057212 */ /* 0x000fc800078ec0ff */
[----:B------:R-:W-:-:S13]  /*50a0*/  ISETP.NE.AND P0, PT, R5, R2, PT ;  /* 0x000000020500720c */ /* 0x000fda0003f05270 */
[----:B------:R-:W-:Y:S05]  /*50b0*/  @P0 BRA `(.L_x_15) ;  /* 0x0000000000300947 */ /* 0x000fea0003800000 */
[----:B------:R-:W-:Y:S01]  /*50c0*/  R2UR UR4, R0 ;  /* 0x00000000000472ca */ /* 0x000fe200000e0000 */
[----:B------:R-:W-:Y:S01]  /*50d0*/  VOTEU.ANY UR5, UPT, PT ;  /* 0x0000000000057886 */ /* 0x000fe200038e0100 */
[----:B------:R-:W0:Y:S01]  /*50e0*/  S2R R0, SR_LANEID ;  /* 0x0000000000007919 */ /* 0x000e220000000000 */
[----:B------:R-:W-:-:S10]  /*50f0*/  UFLO.U32 UR5, UR5 ;  /* 0x00000005000572bd */ /* 0x000fd400080e0000 */
[----:B------:R-:W-:-:S06]  /*5100*/  ULOP3.LUT UR4, URZ, UR4, URZ, 0x33, !UPT ;  /* 0x00000004ff047292 */ /* 0x000fcc000f8e33ff */
[----:B------:R-:W-:-:S04]  /*5110*/  IMAD.U32 R2, RZ, RZ, UR4 ;  /* 0x00000004ff027e24 */ /* 0x000fc8000f8e00ff */
[----:B------:R-:W1:Y:S02]  /*5120*/  REDUX UR7, R2 ;  /* 0x00000000020773c4 */ /* 0x000e640000000000 */
[----:B------:R2:W-:Y:S01]  /*5130*/  UTCATOMSWS.AND URZ, UR4 ;  /* 0x0000000400ff79e3 */ /* 0x0005e20008000000 */
[----:B0-----:R-:W-:Y:S01]  /*5140*/  ISETP.EQ.U32.AND P0, PT, R0, UR5, PT ;  /* 0x0000000500007c0c */ /* 0x001fe2000bf02070 */
[----:B-1----:R-:W-:-:S12]  /*5150*/  IMAD.U32 R0, RZ, RZ, UR7 ;  /* 0x00000007ff007e24 */ /* 0x002fd8000f8e00ff */
[----:B------:R2:W-:Y:S01]  /*5160*/  @P0 ATOMS.AND RZ, [UR6], R0 ;  /* 0x00000000ffff098c */ /* 0x0005e2000a800006 */
[----:B------:R-:W-:Y:S05]  /*5170*/  BRA `(.L_x_13) ;  /* 0x0000000000147947 */ /* 0x000fea0003800000 */
.L_x_15:
[----:B------:R-:W-:-:S07]  /*5180*/  MOV R2, 0x51a0 ;  /* 0x000051a000027802 */ /* 0x000fce0000000f00 */
[----:B------:R-:W-:Y:S05]  /*5190*/  CALL.REL.NOINC `($__internal_0_$__cuda_sm10x_tcgen05_guardrail_trap_col_being_dealloced_not_returned_by_alloc) ;  /* 0x00000000002c7944 */ /* 0x000fea0003c00000 */
[----:B------:R-:W-:Y:S05]  /*51a0*/  BRA `(.L_x_13) ;  /* 0x0000000000087947 */ /* 0x000fea0003800000 */
.L_x_14:
[----:B------:R-:W-:-:S07]  /*51b0*/  MOV R2, 0x51d0 ;  /* 0x000051d000027802 */ /* 0x000fce0000000f00 */
[----:B------:R-:W-:Y:S05]  /*51c0*/  CALL.REL.NOINC `($__internal_2_$__cuda_sm10x_tcgen05_guardrail_trap_unallocated_columns_being_dealloced) ;  /* 0x0000000000387944 */ /* 0x000fea0003c00000 */
.L_x_13:
[----:B------:R-:W-:Y:S01]  /*51d0*/  NOP ;  /* 0x0000000000007918 */ /* 0x000fe20000000000 */
[----:B--2---:R-:W-:Y:S05]  /*51e0*/  EXIT ;  /* 0x000000000000794d */ /* 0x004fea0003800000 */
.L_x_8:
[----:B------:R-:W0:Y:S02]  /*51f0*/  SYNCS.PHASECHK.TRANS64.TRYWAIT P2, [UR13], R62 ;  /* 0x0000003eff0075a7 */ /* 0x000e24000804110d */
[----:B0-----:R-:W-:Y:S05]  /*5200*/  @!P2 BRA `(.L_x_8) ;  /* 0xfffffffc00f8a947 */ /* 0x001fea000383ffff */
[----:B------:R-:W-:Y:S05]  /*5210*/  BRA `(.L_x_16) ;  /* 0xffffffdc00887947 */ /* 0x000fea000383ffff */
.L_x_12:
[----:B------:R-:W1:Y:S02]  /*5220*/  SYNCS.PHASECHK.TRANS64.TRYWAIT P0, [UR13], R4 ;  /* 0x00000004ff0075a7 */ /* 0x000e64000800110d */
[----:B-1----:R-:W-:Y:S05]  /*5230*/  @!P0 BRA `(.L_x_12) ;  /* 0xfffffffc00f88947 */ /* 0x002fea000383ffff */
[----:B------:R-:W-:Y:S05]  /*5240*/  BRA `(.L_x_11) ;  /* 0xffffffe400e87947 */ /* 0x000fea000383ffff */
        .weak           $__internal_0_$__cuda_sm10x_tcgen05_guardrail_trap_col_being_dealloced_not_returned_by_alloc
        .type           $__internal_0_$__cuda_sm10x_tcgen05_guardrail_trap_col_being_dealloced_not_returned_by_alloc,@function
        .size           $__internal_0_$__cuda_sm10x_tcgen05_guardrail_trap_col_being_dealloced_not_returned_by_alloc,($__internal_1_$__cuda_sm10x_tcgen05_guardrail_trap_phase_invalid_during_alloc - $__internal_0_$__cuda_sm10x_tcgen05_guardrail_trap_col_being_dealloced_not_returned_by_alloc)
$__internal_0_$__cuda_sm10x_tcgen05_guardrail_trap_col_being_dealloced_not_returned_by_alloc:
[----:B------:R-:W-:Y:S05]  /*5250*/  BPT.TRAP 0x1 ;  /* 0x000000040000795c */ /* 0x000fea0000300000 */
[----:B------:R-:W-:-:S04]  /*5260*/  IMAD.MOV.U32 R3, RZ, RZ, 0x0 ;  /* 0x00000000ff037424 */ /* 0x000fc800078e00ff */
[----:B------:R-:W-:Y:S05]  /*5270*/  RET.REL.NODEC R2 `(matmul_kernel) ;  /* 0xffffffac02607950 */ /* 0x000fea0003c3ffff */
        .weak           $__internal_1_$__cuda_sm10x_tcgen05_guardrail_trap_phase_invalid_during_alloc
        .type           $__internal_1_$__cuda_sm10x_tcgen05_guardrail_trap_phase_invalid_during_alloc,@function
        .size           $__internal_1_$__cuda_sm10x_tcgen05_guardrail_trap_phase_invalid_during_alloc,($__internal_2_$__cuda_sm10x_tcgen05_guardrail_trap_unallocated_columns_being_dealloced - $__internal_1_$__cuda_sm10x_tcgen05_guardrail_trap_phase_invalid_during_alloc)
$__internal_1_$__cuda_sm10x_tcgen05_guardrail_trap_phase_invalid_during_alloc:
[----:B------:R-:W-:Y:S05]  /*5280*/  BPT.TRAP 0x1 ;  /* 0x000000040000795c */ /* 0x000fea0000300000 */
[----:B------:R-:W-:-:S04]  /*5290*/  IMAD.MOV.U32 R3, RZ, RZ, 0x0 ;  /* 0x00000000ff037424 */ /* 0x000fc800078e00ff */
[----:B------:R-:W-:Y:S05]  /*52a0*/  RET.REL.NODEC R2 `(matmul_kernel) ;  /* 0xffffffac02547950 */ /* 0x000fea0003c3ffff */
        .weak           $__internal_2_$__cuda_sm10x_tcgen05_guardrail_trap_unallocated_columns_being_dealloced
        .type           $__internal_2_$__cuda_sm10x_tcgen05_guardrail_trap_unallocated_columns_being_dealloced,@function
        .size           $__internal_2_$__cuda_sm10x_tcgen05_guardrail_trap_unallocated_columns_being_dealloced,(.L_x_20 - $__internal_2_$__cuda_sm10x_tcgen05_guardrail_trap_unallocated_columns_being_dealloced)
$__internal_2_$__cuda_sm10x_tcgen05_guardrail_trap_unallocated_columns_being_dealloced:
[----:B------:R-:W-:Y:S05]  /*52b0*/  BPT.TRAP 0x1 ;  /* 0x000000040000795c */ /* 0x000fea0000300000 */
[----:B------:R-:W-:-:S04]  /*52c0*/  IMAD.MOV.U32 R3, RZ, RZ, 0x0 ;  /* 0x00000000ff037424 */ /* 0x000fc800078e00ff */
[----:B------:R-:W-:Y:S05]  /*52d0*/  RET.REL.NODEC R2 `(matmul_kernel) ;  /* 0xffffffac02487950 */ /* 0x000fea0003c3ffff */
.L_x_17:
[----:B------:R-:W-:-:S00]  /*52e0*/  BRA `(.L_x_17) ;  /* 0xfffffffc00fc7947 */ /* 0x000fc0000383ffff */
[----:B------:R-:W-:-:S00]  /*52f0*/  NOP ;  /* 0x0000000000007918 */ /* 0x000fc00000000000 */
        /* <DEDUP_REMOVED lines=8> */
.L_x_20:


//--------------------- .nv.shared.matmul_kernel  --------------------------
	.section	.nv.shared.matmul_kernel,"aw",@nobits
	.sectionflags	@""
	.align	16
	.zero		1024


//--------------------- .nv.shared.reserved.0     --------------------------
	.section	.nv.shared.reserved.0,"aw",@nobits
	.align	8
	.weak		__nv_reservedSMEM_offset_0_alias
	.size		__nv_reservedSMEM_offset_0_alias, 0, 64
	.other		__nv_reservedSMEM_offset_0_alias,@"STO_CUDA_RESERVED_SHARED STV_DEFAULT"
__nv_reservedSMEM_offset_0_alias:
	.zero		0
.nv.shared.reserved.0:
	.zero		64
	.weak		__nv_reservedSMEM_allocation_phase
	.type		__nv_reservedSMEM_allocation_phase,@object
	.size		__nv_reservedSMEM_allocation_phase,(.L_0 - __nv_reservedSMEM_allocation_phase)
__nv_reservedSMEM_allocation_phase:
	.zero		1
.L_0:
	.zero		7
	.weak		__nv_reservedSMEM_devtool_atexit_pc
	.type		__nv_reservedSMEM_devtool_atexit_pc,@object
	.size		__nv_reservedSMEM_devtool_atexit_pc,(__nv_reservedSMEM_allocation_mask - __nv_reservedSMEM_devtool_atexit_pc)
__nv_reservedSMEM_devtool_atexit_pc:
	.zero		8
	.weak		__nv_reservedSMEM_allocation_mask
	.type		__nv_reservedSMEM_allocation_mask,@object
	.size		__nv_reservedSMEM_allocation_mask,(.L_2 - __nv_reservedSMEM_allocation_mask)
__nv_reservedSMEM_allocation_mask:
	.zero		4
.L_2:


//--------------------- .nv.constant0.matmul_kernel --------------------------
	.section	.nv.constant0.matmul_kernel,"a",@progbits
	.sectionflags	@""
	.align	4
.nv.constant0.matmul_kernel:
	.zero		976


//--------------------- SYMBOLS --------------------------

	.type		.nv.reservedSmem.offset0,@object
	.size		.nv.reservedSmem.offset0,0x4
	.type		.nv.reservedSmem.cap,@object
	.size		.nv.reservedSmem.cap,0x4
